// auto-generated by cutlass_sweep.gemm — config: {"arch": "sm_90", "cluster_m": 1, "cluster_n": 1, "dtype": "e4m3", "dtype_b": "e4m3", "layout": "nt", "stages": 0, "tile_k": 128, "tile_m": 64, "tile_n": 160}
#include "cutlass/cutlass.h"
#include "cutlass/gemm/collective/collective_builder.hpp"
#include "cutlass/gemm/device/gemm_universal_adapter.h"
#include "cutlass/gemm/kernel/gemm_universal.hpp"
#include "cutlass/epilogue/collective/collective_builder.hpp"

using ElemA = cutlass::float_e4m3_t;
using ElemB = cutlass::float_e4m3_t;
using ElemCD = cutlass::float_e4m3_t;
using Acc  = float;
using TileShape    = cute::Shape<cute::_64, cute::_160, cute::_128>;
using ClusterShape = cute::Shape<cute::_1, cute::_1, cute::_1>;

using CollectiveEpilogue = typename cutlass::epilogue::collective::CollectiveBuilder<
    cutlass::arch::Sm90, cutlass::arch::OpClassTensorOp,
    TileShape, ClusterShape,
    cutlass::epilogue::collective::EpilogueTileAuto,
    Acc, Acc,
    ElemCD, cutlass::layout::RowMajor, 128 / cutlass::sizeof_bits<ElemCD>::value,
    ElemCD, cutlass::layout::RowMajor, 128 / cutlass::sizeof_bits<ElemCD>::value,
    cutlass::epilogue::collective::EpilogueScheduleAuto
  >::CollectiveOp;

using CollectiveMainloop = typename cutlass::gemm::collective::CollectiveBuilder<
    cutlass::arch::Sm90, cutlass::arch::OpClassTensorOp,
    ElemA, cutlass::layout::RowMajor, 128 / cutlass::sizeof_bits<ElemA>::value,
    ElemB, cutlass::layout::ColumnMajor, 128 / cutlass::sizeof_bits<ElemB>::value,
    Acc,
    TileShape, ClusterShape,
    cutlass::gemm::collective::StageCountAutoCarveout<static_cast<int>(sizeof(typename CollectiveEpilogue::SharedStorage))>,
    cutlass::gemm::collective::KernelScheduleAuto
  >::CollectiveOp;

using GemmKernel = cutlass::gemm::kernel::GemmUniversal<
    cute::Shape<int,int,int,int>,
    CollectiveMainloop,
    CollectiveEpilogue
>;
using Gemm = cutlass::gemm::device::GemmUniversalAdapter<GemmKernel>;

// Force the device kernel symbol into the cubin without needing a host main.
auto* _anchor = &cutlass::device_kernel<GemmKernel>;


// ===== COMPILED SASS (sm_90a) =====

	.target	sm_90a

	.elftype	@"ET_EXEC"


//--------------------- .note.nv.tkinfo           --------------------------
	.section	.note.nv.tkinfo,"",@"SHT_NOTE"
	.sectionflags	@"SHF_NOTE_NV_TKINFO"
	.tkinfo
        /*0018*/ 	.word	0x00000002
        /*0030*/ 	.string	""
        /*0030*/ 	.string	"ptxas"
        /*0030*/ 	.string	"Cuda compilation tools, release 13.0, V13.0.88"
        /*0030*/ 	.string	"Build cuda_13.0.r13.0/compiler.36424714_0"
        /*0030*/ 	.string	"-arch sm_90a -m 64 "



//--------------------- .note.nv.cuinfo           --------------------------
	.section	.note.nv.cuinfo,"",@"SHT_NOTE"
	.sectionflags	@"SHF_NOTE_NV_CUINFO"
        /*0018*/ 	.short	0x0002
        /*001a*/ 	.short	0x005a
        /*001c*/ 	.short	0x0082
	.zero		2


//--------------------- .nv.info                  --------------------------
	.section	.nv.info,"",@"SHT_CUDA_INFO"
	.align	4


	//----- nvinfo : EIATTR_REGCOUNT
	.align		4
        /*0000*/ 	.byte	0x04, 0x2f
        /*0002*/ 	.short	(.L_12 - .L_11)
	.align		4
.L_11:
        /*0004*/ 	.word	index@(_ZN7cutlass13device_kernelINS_4gemm6kernel13GemmUniversalIN4cute5tupleIJiiiiEEENS1_10collective13CollectiveMmaINS1_37MainloopSm90TmaGmmaWarpSpecializedFP8ILi8ENS5_IJNS4_1CILi1EEESB_SB_EEENS1_32KernelTmaWarpSpecializedPingpongEEENS5_IJNSA_ILi64EEENSA_ILi160EEENSA_ILi128EEEEEENS_12float_e4m3_tENS5_IJlSB_lEEESJ_SK_NS4_8TiledMMAINS4_8MMA_AtomIJNS4_4SM904GMMA30MMA_64x32x32_F32E4M3E4M3_SS_TNILNSO_7ScaleInE1ELSQ_1EEEEEENS4_6LayoutISC_NS5_IJNSA_ILi0EEESU_SU_EEEEENS5_IJNS4_10UnderscoreESX_SX_EEEEENS4_13SM90_TMA_LOADENS4_14ComposedLayoutINS4_7SwizzleILi3ELi4ELi3EEENS4_18smem_ptr_flag_bitsILi8EEENST_INS5_IJNSA_ILi8EEESH_EEENS5_IJSH_SB_EEEEEEEvNS4_8identityES10_S1A_vS1B_EENS_8epilogue10collective6detail29Sm90TmaWarpSpecializedAdapterINS1E_15DefaultEpilogueISJ_SK_SK_NS1D_6thread17LinearCombinationISJ_Li1EffLNS1I_9ScaleType4KindE0ELNS_15FloatRoundStyleE2ESJ_EENS1_15EpilogueDefaultEEEEEvvEEEEvNT_6ParamsE)
        /*0008*/ 	.word	0x000000a8


	//----- nvinfo : EIATTR_FRAME_SIZE
	.align		4
.L_12:
        /*000c*/ 	.byte	0x04, 0x11
        /*000e*/ 	.short	(.L_14 - .L_13)
	.align		4
.L_13:
        /*0010*/ 	.word	index@(_ZN7cutlass13device_kernelINS_4gemm6kernel13GemmUniversalIN4cute5tupleIJiiiiEEENS1_10collective13CollectiveMmaINS1_37MainloopSm90TmaGmmaWarpSpecializedFP8ILi8ENS5_IJNS4_1CILi1EEESB_SB_EEENS1_32KernelTmaWarpSpecializedPingpongEEENS5_IJNSA_ILi64EEENSA_ILi160EEENSA_ILi128EEEEEENS_12float_e4m3_tENS5_IJlSB_lEEESJ_SK_NS4_8TiledMMAINS4_8MMA_AtomIJNS4_4SM904GMMA30MMA_64x32x32_F32E4M3E4M3_SS_TNILNSO_7ScaleInE1ELSQ_1EEEEEENS4_6LayoutISC_NS5_IJNSA_ILi0EEESU_SU_EEEEENS5_IJNS4_10UnderscoreESX_SX_EEEEENS4_13SM90_TMA_LOADENS4_14ComposedLayoutINS4_7SwizzleILi3ELi4ELi3EEENS4_18smem_ptr_flag_bitsILi8EEENST_INS5_IJNSA_ILi8EEESH_EEENS5_IJSH_SB_EEEEEEEvNS4_8identityES10_S1A_vS1B_EENS_8epilogue10collective6detail29Sm90TmaWarpSpecializedAdapterINS1E_15DefaultEpilogueISJ_SK_SK_NS1D_6thread17LinearCombinationISJ_Li1EffLNS1I_9ScaleType4KindE0ELNS_15FloatRoundStyleE2ESJ_EENS1_15EpilogueDefaultEEEEEvvEEEEvNT_6ParamsE)
        /*0014*/ 	.word	0x00000000


	//----- nvinfo : EIATTR_MIN_STACK_SIZE
	.align		4
.L_14:
        /*0018*/ 	.byte	0x04, 0x12
        /*001a*/ 	.short	(.L_16 - .L_15)
	.align		4
.L_15:
        /*001c*/ 	.word	index@(_ZN7cutlass13device_kernelINS_4gemm6kernel13GemmUniversalIN4cute5tupleIJiiiiEEENS1_10collective13CollectiveMmaINS1_37MainloopSm90TmaGmmaWarpSpecializedFP8ILi8ENS5_IJNS4_1CILi1EEESB_SB_EEENS1_32KernelTmaWarpSpecializedPingpongEEENS5_IJNSA_ILi64EEENSA_ILi160EEENSA_ILi128EEEEEENS_12float_e4m3_tENS5_IJlSB_lEEESJ_SK_NS4_8TiledMMAINS4_8MMA_AtomIJNS4_4SM904GMMA30MMA_64x32x32_F32E4M3E4M3_SS_TNILNSO_7ScaleInE1ELSQ_1EEEEEENS4_6LayoutISC_NS5_IJNSA_ILi0EEESU_SU_EEEEENS5_IJNS4_10UnderscoreESX_SX_EEEEENS4_13SM90_TMA_LOADENS4_14ComposedLayoutINS4_7SwizzleILi3ELi4ELi3EEENS4_18smem_ptr_flag_bitsILi8EEENST_INS5_IJNSA_ILi8EEESH_EEENS5_IJSH_SB_EEEEEEEvNS4_8identityES10_S1A_vS1B_EENS_8epilogue10collective6detail29Sm90TmaWarpSpecializedAdapterINS1E_15DefaultEpilogueISJ_SK_SK_NS1D_6thread17LinearCombinationISJ_Li1EffLNS1I_9ScaleType4KindE0ELNS_15FloatRoundStyleE2ESJ_EENS1_15EpilogueDefaultEEEEEvvEEEEvNT_6ParamsE)
        /*0020*/ 	.word	0x00000000
.L_16:


//--------------------- .nv.compat                --------------------------
	.section	.nv.compat,"",@"SHT_CUDA_COMPAT_INFO"
	.align	4
        /*0000*/ 	.byte	0x02, 0x09, 0x01, 0x00, 0x02, 0x02, 0x04, 0x00, 0x02, 0x05, 0x05, 0x00, 0x03, 0x07, 0x01, 0x01
        /*0010*/ 	.byte	0x02, 0x03, 0x01, 0x00, 0x02, 0x06, 0x01, 0x00, 0x04, 0x0b, 0x08, 0x00, 0x00, 0x00, 0x00, 0x00
        /*0020*/ 	.byte	0x00, 0x00, 0x00, 0x00


//--------------------- .nv.info._ZN7cutlass13device_kernelINS_4gemm6kernel13GemmUniversalIN4cute5tupleIJiiiiEEENS1_10collective13CollectiveMmaINS1_37MainloopSm90TmaGmmaWarpSpecializedFP8ILi8ENS5_IJNS4_1CILi1EEESB_SB_EEENS1_32KernelTmaWarpSpecializedPingpongEEENS5_IJNSA_ILi64EEENSA_ILi160EEENSA_ILi128EEEEEENS_12float_e4m3_tENS5_IJlSB_lEEESJ_SK_NS4_8TiledMMAINS4_8MMA_AtomIJNS4_4SM904GMMA30MMA_64x32x32_F32E4M3E4M3_SS_TNILNSO_7ScaleInE1ELSQ_1EEEEEENS4_6LayoutISC_NS5_IJNSA_ILi0EEESU_SU_EEEEENS5_IJNS4_10UnderscoreESX_SX_EEEEENS4_13SM90_TMA_LOADENS4_14ComposedLayoutINS4_7SwizzleILi3ELi4ELi3EEENS4_18smem_ptr_flag_bitsILi8EEENST_INS5_IJNSA_ILi8EEESH_EEENS5_IJSH_SB_EEEEEEEvNS4_8identityES10_S1A_vS1B_EENS_8epilogue10collective6detail29Sm90TmaWarpSpecializedAdapterINS1E_15DefaultEpilogueISJ_SK_SK_NS1D_6thread17LinearCombinationISJ_Li1EffLNS1I_9ScaleType4KindE0ELNS_15FloatRoundStyleE2ESJ_EENS1_15EpilogueDefaultEEEEEvvEEEEvNT_6ParamsE --------------------------
	.section	.nv.info._ZN7cutlass13device_kernelINS_4gemm6kernel13GemmUniversalIN4cute5tupleIJiiiiEEENS1_10collective13CollectiveMmaINS1_37MainloopSm90TmaGmmaWarpSpecializedFP8ILi8ENS5_IJNS4_1CILi1EEESB_SB_EEENS1_32KernelTmaWarpSpecializedPingpongEEENS5_IJNSA_ILi64EEENSA_ILi160EEENSA_ILi128EEEEEENS_12float_e4m3_tENS5_IJlSB_lEEESJ_SK_NS4_8TiledMMAINS4_8MMA_AtomIJNS4_4SM904GMMA30MMA_64x32x32_F32E4M3E4M3_SS_TNILNSO_7ScaleInE1ELSQ_1EEEEEENS4_6LayoutISC_NS5_IJNSA_ILi0EEESU_SU_EEEEENS5_IJNS4_10UnderscoreESX_SX_EEEEENS4_13SM90_TMA_LOADENS4_14ComposedLayoutINS4_7SwizzleILi3ELi4ELi3EEENS4_18smem_ptr_flag_bitsILi8EEENST_INS5_IJNSA_ILi8EEESH_EEENS5_IJSH_SB_EEEEEEEvNS4_8identityES10_S1A_vS1B_EENS_8epilogue10collective6detail29Sm90TmaWarpSpecializedAdapterINS1E_15DefaultEpilogueISJ_SK_SK_NS1D_6thread17LinearCombinationISJ_Li1EffLNS1I_9ScaleType4KindE0ELNS_15FloatRoundStyleE2ESJ_EENS1_15EpilogueDefaultEEEEEvvEEEEvNT_6ParamsE,"",@"SHT_CUDA_INFO"
	.sectionflags	@""
	.align	4


	//----- nvinfo : EIATTR_CUDA_API_VERSION
	.align		4
        /*0000*/ 	.byte	0x04, 0x37
        /*0002*/ 	.short	(.L_18 - .L_17)
.L_17:
        /*0004*/ 	.word	0x00000082


	//----- nvinfo : EIATTR_KPARAM_INFO
	.align		4
.L_18:
        /*0008*/ 	.byte	0x04, 0x17
        /*000a*/ 	.short	(.L_20 - .L_19)
.L_19:
        /*000c*/ 	.word	0x00000000
        /*0010*/ 	.short	0x0000
        /*0012*/ 	.short	0x0070
        /*0014*/ 	.byte	0x00, 0xf0, 0x01, 0x10


	//----- nvinfo : EIATTR_SPARSE_MMA_MASK
	.align		4
.L_20:
        /*0018*/ 	.byte	0x03, 0x50
        /*001a*/ 	.short	0x0000


	//----- nvinfo : EIATTR_MAXREG_COUNT
	.align		4
        /*001c*/ 	.byte	0x03, 0x1b
        /*001e*/ 	.short	0x00a8


	//----- nvinfo : EIATTR_NUM_BARRIERS
	.align		4
        /*0020*/ 	.byte	0x02, 0x4c
        /*0022*/ 	.byte	0x01
	.zero		1


	//----- nvinfo : EIATTR_MERCURY_ISA_VERSION
	.align		4
        /*0024*/ 	.byte	0x03, 0x5f
        /*0026*/ 	.short	0x0101


	//----- nvinfo : EIATTR_INT_WARP_WIDE_INSTR_OFFSETS
	.align		4
        /*0028*/ 	.byte	0x04, 0x31
        /*002a*/ 	.short	(.L_22 - .L_21)


	//   ....[0]....
.L_21:
        /*002c*/ 	.word	0x00000540


	//   ....[1]....
        /*0030*/ 	.word	0x00000550


	//   ....[2]....
        /*0034*/ 	.word	0x000005c0


	//   ....[3]....
        /*0038*/ 	.word	0x000005d0


	//   ....[4]....
        /*003c*/ 	.word	0x000005e0


	//   ....[5]....
        /*0040*/ 	.word	0x00000600


	//   ....[6]....
        /*0044*/ 	.word	0x00000660


	//   ....[7]....
        /*0048*/ 	.word	0x00000680


	//----- nvinfo : EIATTR_COOP_GROUP_MASK_REGIDS
	.align		4
.L_22:
        /*004c*/ 	.byte	0x04, 0x29
        /*004e*/ 	.short	(.L_24 - .L_23)


	//   ....[0]....
.L_23:
        /*0050*/ 	.word	0xffffffff


	//   ....[1]....
        /*0054*/ 	.word	0xffffffff


	//   ....[2]....
        /*0058*/ 	.word	0xffffffff


	//   ....[3]....
        /*005c*/ 	.word	0xffffffff


	//   ....[4]....
        /*0060*/ 	.word	0xffffffff


	//   ....[5]....
        /*0064*/ 	.word	0xffffffff


	//----- nvinfo : EIATTR_COOP_GROUP_INSTR_OFFSETS
	.align		4
.L_24:
        /*0068*/ 	.byte	0x04, 0x28
        /*006a*/ 	.short	(.L_26 - .L_25)


	//   ....[0]....
.L_25:
        /*006c*/ 	.word	0x00000050


	//   ....[1]....
        /*0070*/ 	.word	0x00000080


	//   ....[2]....
        /*0074*/ 	.word	0x00000180


	//   ....[3]....
        /*0078*/ 	.word	0x00000440


	//   ....[4]....
        /*007c*/ 	.word	0x00000480


	//   ....[5]....
        /*0080*/ 	.word	0x000004c0


	//----- nvinfo : EIATTR_REG_RECONFIG
	.align		4
.L_26:
        /*0084*/ 	.byte	0x01, 0x54
	.zero		2


	//----- nvinfo : EIATTR_MBARRIER_INSTR_OFFSETS
	.align		4
        /*0088*/ 	.byte	0x04, 0x39
        /*008a*/ 	.short	(.L_28 - .L_27)


	//   ....[0]....
.L_27:
        /*008c*/ 	.word	0x00000320
        /*0090*/ 	.word	0x000000ff
        /*0094*/ 	.word	0x00000000
        /*0098*/ 	.short	0x0100
        /*009a*/ 	.byte	0x04
	.zero		1


	//   ....[1]....
        /*009c*/ 	.word	0x00000330
        /*00a0*/ 	.word	0x000000ff
        /*00a4*/ 	.word	0x00000040
        /*00a8*/ 	.short	0x0100
        /*00aa*/ 	.byte	0x04
	.zero		1


	//   ....[2]....
        /*00ac*/ 	.word	0x00000340
        /*00b0*/ 	.word	0x000000ff
        /*00b4*/ 	.word	0x00000008
        /*00b8*/ 	.short	0x0100
        /*00ba*/ 	.byte	0x04
	.zero		1


	//   ....[3]....
        /*00bc*/ 	.word	0x00000350
        /*00c0*/ 	.word	0x000000ff
        /*00c4*/ 	.word	0x00000048
        /*00c8*/ 	.short	0x0100
        /*00ca*/ 	.byte	0x04
	.zero		1


	//   ....[4]....
        /*00cc*/ 	.word	0x00000360
        /*00d0*/ 	.word	0x000000ff
        /*00d4*/ 	.word	0x00000010
        /*00d8*/ 	.short	0x0100
        /*00da*/ 	.byte	0x04
	.zero		1


	//   ....[5]....
        /*00dc*/ 	.word	0x00000370
        /*00e0*/ 	.word	0x000000ff
        /*00e4*/ 	.word	0x00000050
        /*00e8*/ 	.short	0x0100
        /*00ea*/ 	.byte	0x04
	.zero		1


	//   ....[6]....
        /*00ec*/ 	.word	0x00000380
        /*00f0*/ 	.word	0x000000ff
        /*00f4*/ 	.word	0x00000018
        /*00f8*/ 	.short	0x0100
        /*00fa*/ 	.byte	0x04
	.zero		1


	//   ....[7]....
        /*00fc*/ 	.word	0x00000390
        /*0100*/ 	.word	0x000000ff
        /*0104*/ 	.word	0x00000058
        /*0108*/ 	.short	0x0100
        /*010a*/ 	.byte	0x04
	.zero		1


	//   ....[8]....
        /*010c*/ 	.word	0x000003a0
        /*0110*/ 	.word	0x000000ff
        /*0114*/ 	.word	0x00000020
        /*0118*/ 	.short	0x0100
        /*011a*/ 	.byte	0x04
	.zero		1


	//   ....[9]....
        /*011c*/ 	.word	0x000003b0
        /*0120*/ 	.word	0x000000ff
        /*0124*/ 	.word	0x00000060
        /*0128*/ 	.short	0x0100
        /*012a*/ 	.byte	0x04
	.zero		1


	//   ....[10]....
        /*012c*/ 	.word	0x000003c0
        /*0130*/ 	.word	0x000000ff
        /*0134*/ 	.word	0x00000028
        /*0138*/ 	.short	0x0100
        /*013a*/ 	.byte	0x04
	.zero		1


	//   ....[11]....
        /*013c*/ 	.word	0x000003d0
        /*0140*/ 	.word	0x000000ff
        /*0144*/ 	.word	0x00000068
        /*0148*/ 	.short	0x0100
        /*014a*/ 	.byte	0x04
	.zero		1


	//   ....[12]....
        /*014c*/ 	.word	0x000003e0
        /*0150*/ 	.word	0x000000ff
        /*0154*/ 	.word	0x00000030
        /*0158*/ 	.short	0x0100
        /*015a*/ 	.byte	0x04
	.zero		1


	//   ....[13]....
        /*015c*/ 	.word	0x000003f0
        /*0160*/ 	.word	0x000000ff
        /*0164*/ 	.word	0x00000070
        /*0168*/ 	.short	0x0100
        /*016a*/ 	.byte	0x04
	.zero		1


	//   ....[14]....
        /*016c*/ 	.word	0x00000400
        /*0170*/ 	.word	0x000000ff
        /*0174*/ 	.word	0x00000038
        /*0178*/ 	.short	0x0100
        /*017a*/ 	.byte	0x04
	.zero		1


	//   ....[15]....
        /*017c*/ 	.word	0x00000410
        /*0180*/ 	.word	0x000000ff
        /*0184*/ 	.word	0x00000078
        /*0188*/ 	.short	0x0100
        /*018a*/ 	.byte	0x04
	.zero		1


	//   ....[16]....
        /*018c*/ 	.word	0x000006a0
        /*0190*/ 	.word	0x000000ff
        /*0194*/ 	.word	0x000000b0
        /*0198*/ 	.short	0x0100
        /*019a*/ 	.byte	0x04
	.zero		1


	//   ....[17]....
        /*019c*/ 	.word	0x000006b0
        /*01a0*/ 	.word	0x000000ff
        /*01a4*/ 	.word	0x000000b8
        /*01a8*/ 	.short	0x0100
        /*01aa*/ 	.byte	0x04
	.zero		1


	//   ....[18]....
        /*01ac*/ 	.word	0x000006f0
        /*01b0*/ 	.word	0x000000ff
        /*01b4*/ 	.word	0x00000090
        /*01b8*/ 	.short	0x0100
        /*01ba*/ 	.byte	0x0b
	.zero		1


	//   ....[19]....
        /*01bc*/ 	.word	0x00000710
        /*01c0*/ 	.word	0x000000ff
        /*01c4*/ 	.word	0x00000098
        /*01c8*/ 	.short	0x0100
        /*01ca*/ 	.byte	0x0b
	.zero		1


	//   ....[20]....
        /*01cc*/ 	.word	0x00000720
        /*01d0*/ 	.word	0x000000ff
        /*01d4*/ 	.word	0x000000a0
        /*01d8*/ 	.short	0x0100
        /*01da*/ 	.byte	0x0b
	.zero		1


	//   ....[21]....
        /*01dc*/ 	.word	0x00000730
        /*01e0*/ 	.word	0x000000ff
        /*01e4*/ 	.word	0x000000a8
        /*01e8*/ 	.short	0x0100
        /*01ea*/ 	.byte	0x0b
	.zero		1


	//   ....[22]....
        /*01ec*/ 	.word	0x000015d0
        /*01f0*/ 	.word	0x0000000b
        /*01f4*/ 	.word	0xfffffff8
        /*01f8*/ 	.short	0x010a
        /*01fa*/ 	.byte	0x3f
	.zero		1


	//   ....[23]....
        /*01fc*/ 	.word	0x00001bc0
        /*0200*/ 	.word	0x000000ff
        /*0204*/ 	.word	0x00000000
        /*0208*/ 	.short	0x010a
        /*020a*/ 	.byte	0x04
	.zero		1


	//   ....[24]....
        /*020c*/ 	.word	0x00001c00
        /*0210*/ 	.word	0x000000ff
        /*0214*/ 	.word	0x00000000
        /*0218*/ 	.short	0x010a
        /*021a*/ 	.byte	0x04
	.zero		1


	//   ....[25]....
        /*021c*/ 	.word	0x00002b50
        /*0220*/ 	.word	0x000000ff
        /*0224*/ 	.word	0x00000000
        /*0228*/ 	.short	0x010a
        /*022a*/ 	.byte	0x14
	.zero		1


	//   ....[26]....
        /*022c*/ 	.word	0x00002b90
        /*0230*/ 	.word	0x000000ff
        /*0234*/ 	.word	0x00000000
        /*0238*/ 	.short	0x010a
        /*023a*/ 	.byte	0x14
	.zero		1


	//   ....[27]....
        /*023c*/ 	.word	0x000037c0
        /*0240*/ 	.word	0x000000ff
        /*0244*/ 	.word	0x00000000
        /*0248*/ 	.short	0x0101
        /*024a*/ 	.byte	0x13
	.zero		1


	//   ....[28]....
        /*024c*/ 	.word	0x00003e20
        /*0250*/ 	.word	0x000000b1
        /*0254*/ 	.word	0x00000000
        /*0258*/ 	.short	0x0101
        /*025a*/ 	.byte	0x11
	.zero		1


	//   ....[29]....
        /*025c*/ 	.word	0x00003f00
        /*0260*/ 	.word	0x000000ff
        /*0264*/ 	.word	0x00000000
        /*0268*/ 	.short	0x0101
        /*026a*/ 	.byte	0x04
	.zero		1


	//   ....[30]....
        /*026c*/ 	.word	0x00003f60
        /*0270*/ 	.word	0x0000000b
        /*0274*/ 	.word	0x00000008
        /*0278*/ 	.short	0x010a
        /*027a*/ 	.byte	0x3f
	.zero		1


	//   ....[31]....
        /*027c*/ 	.word	0x00009d40
        /*0280*/ 	.word	0x0000000e
        /*0284*/ 	.word	0x00000000
        /*0288*/ 	.short	0x0101
        /*028a*/ 	.byte	0x11
	.zero		1


	//   ....[32]....
        /*028c*/ 	.word	0x0000a7c0
        /*0290*/ 	.word	0x0000000d
        /*0294*/ 	.word	0x00000040
        /*0298*/ 	.short	0x010a
        /*029a*/ 	.byte	0x3f
	.zero		1


	//   ....[33]....
        /*029c*/ 	.word	0x0000ab50
        /*02a0*/ 	.word	0x00000004
        /*02a4*/ 	.word	0x000000b8
        /*02a8*/ 	.short	0x0101
        /*02aa*/ 	.byte	0x3f
	.zero		1


	//   ....[34]....
        /*02ac*/ 	.word	0x0000b2c0
        /*02b0*/ 	.word	0x00000005
        /*02b4*/ 	.word	0x00000000
        /*02b8*/ 	.short	0x010a
        /*02ba*/ 	.byte	0x3f
	.zero		1


	//   ....[35]....
        /*02bc*/ 	.word	0x0000b340
        /*02c0*/ 	.word	0x00000007
        /*02c4*/ 	.word	0x00000000
        /*02c8*/ 	.short	0x010a
        /*02ca*/ 	.byte	0x3f
	.zero		1


	//   ....[36]....
        /*02cc*/ 	.word	0x0000b3d0
        /*02d0*/ 	.word	0x00000006
        /*02d4*/ 	.word	0x00000000
        /*02d8*/ 	.short	0x010a
        /*02da*/ 	.byte	0x3f
	.zero		1


	//   ....[37]....
        /*02dc*/ 	.word	0x0000b460
        /*02e0*/ 	.word	0x00000007
        /*02e4*/ 	.word	0x00000000
        /*02e8*/ 	.short	0x010a
        /*02ea*/ 	.byte	0x3f
	.zero		1


	//   ....[38]....
        /*02ec*/ 	.word	0x0000b4f0
        /*02f0*/ 	.word	0x00000006
        /*02f4*/ 	.word	0x00000000
        /*02f8*/ 	.short	0x010a
        /*02fa*/ 	.byte	0x3f
	.zero		1


	//   ....[39]....
        /*02fc*/ 	.word	0x0000b580
        /*0300*/ 	.word	0x00000007
        /*0304*/ 	.word	0x00000000
        /*0308*/ 	.short	0x010a
        /*030a*/ 	.byte	0x3f
	.zero		1


	//   ....[40]....
        /*030c*/ 	.word	0x0000b610
        /*0310*/ 	.word	0x00000006
        /*0314*/ 	.word	0x00000000
        /*0318*/ 	.short	0x010a
        /*031a*/ 	.byte	0x3f
	.zero		1


	//   ....[41]....
        /*031c*/ 	.word	0x0000b6a0
        /*0320*/ 	.word	0x00000003
        /*0324*/ 	.word	0x00000000
        /*0328*/ 	.short	0x010a
        /*032a*/ 	.byte	0x3f
	.zero		1


	//   ....[42]....
        /*032c*/ 	.word	0x0000b700
        /*0330*/ 	.word	0x0000000b
        /*0334*/ 	.word	0xfffffff8
        /*0338*/ 	.short	0x010a
        /*033a*/ 	.byte	0x3f
	.zero		1


	//   ....[43]....
        /*033c*/ 	.word	0x0000b760
        /*0340*/ 	.word	0x0000000d
        /*0344*/ 	.word	0x00000000
        /*0348*/ 	.short	0x010a
        /*034a*/ 	.byte	0x3f
	.zero		1


	//   ....[44]....
        /*034c*/ 	.word	0x0000b7c0
        /*0350*/ 	.word	0x000000b2
        /*0354*/ 	.word	0x00000000
        /*0358*/ 	.short	0x010a
        /*035a*/ 	.byte	0x3f
	.zero		1


	//   ....[45]....
        /*035c*/ 	.word	0x0000b810
        /*0360*/ 	.word	0x0000000b
        /*0364*/ 	.word	0x00000008
        /*0368*/ 	.short	0x010a
        /*036a*/ 	.byte	0x3f
	.zero		1


	//   ....[46]....
        /*036c*/ 	.word	0x0000b8e0
        /*0370*/ 	.word	0x0000000d
        /*0374*/ 	.word	0x00000040
        /*0378*/ 	.short	0x010a
        /*037a*/ 	.byte	0x3f
	.zero		1


	//   ....[47]....
        /*037c*/ 	.word	0x0000b9c0
        /*0380*/ 	.word	0x00000005
        /*0384*/ 	.word	0x00000000
        /*0388*/ 	.short	0x010a
        /*038a*/ 	.byte	0x3f
	.zero		1


	//   ....[48]....
        /*038c*/ 	.word	0x0000ba10
        /*0390*/ 	.word	0x00000007
        /*0394*/ 	.word	0x00000000
        /*0398*/ 	.short	0x010a
        /*039a*/ 	.byte	0x3f
	.zero		1


	//   ....[49]....
        /*039c*/ 	.word	0x0000ba60
        /*03a0*/ 	.word	0x00000006
        /*03a4*/ 	.word	0x00000000
        /*03a8*/ 	.short	0x010a
        /*03aa*/ 	.byte	0x3f
	.zero		1


	//   ....[50]....
        /*03ac*/ 	.word	0x0000bab0
        /*03b0*/ 	.word	0x00000007
        /*03b4*/ 	.word	0x00000000
        /*03b8*/ 	.short	0x010a
        /*03ba*/ 	.byte	0x3f
	.zero		1


	//   ....[51]....
        /*03bc*/ 	.word	0x0000bb00
        /*03c0*/ 	.word	0x00000006
        /*03c4*/ 	.word	0x00000000
        /*03c8*/ 	.short	0x010a
        /*03ca*/ 	.byte	0x3f
	.zero		1


	//   ....[52]....
        /*03cc*/ 	.word	0x0000bb50
        /*03d0*/ 	.word	0x00000007
        /*03d4*/ 	.word	0x00000000
        /*03d8*/ 	.short	0x010a
        /*03da*/ 	.byte	0x3f
	.zero		1


	//   ....[53]....
        /*03dc*/ 	.word	0x0000bba0
        /*03e0*/ 	.word	0x00000006
        /*03e4*/ 	.word	0x00000000
        /*03e8*/ 	.short	0x010a
        /*03ea*/ 	.byte	0x3f
	.zero		1


	//----- nvinfo : EIATTR_NUM_MBARRIERS
	.align		4
.L_28:
        /*03ec*/ 	.byte	0x03, 0x38
        /*03ee*/ 	.short	0x0016


	//----- nvinfo : EIATTR_EXIT_INSTR_OFFSETS
	.align		4
        /*03f0*/ 	.byte	0x04, 0x1c
        /*03f2*/ 	.short	(.L_30 - .L_29)


	//   ....[0]....
.L_29:
        /*03f4*/ 	.word	0x000012b0


	//   ....[1]....
        /*03f8*/ 	.word	0x00001310


	//   ....[2]....
        /*03fc*/ 	.word	0x0000a4f0


	//   ....[3]....
        /*0400*/ 	.word	0x0000a520


	//   ....[4]....
        /*0404*/ 	.word	0x0000b6f0


	//----- nvinfo : EIATTR_MAX_THREADS
	.align		4
.L_30:
        /*0408*/ 	.byte	0x04, 0x05
        /*040a*/ 	.short	(.L_32 - .L_31)
.L_31:
        /*040c*/ 	.word	0x00000180
        /*0410*/ 	.word	0x00000001
        /*0414*/ 	.word	0x00000001


	//----- nvinfo : EIATTR_CRS_STACK_SIZE
	.align		4
.L_32:
        /*0418*/ 	.byte	0x04, 0x1e
        /*041a*/ 	.short	(.L_34 - .L_33)
.L_33:
        /*041c*/ 	.word	0x00000000


	//----- nvinfo : EIATTR_CBANK_PARAM_SIZE
	.align		4
.L_34:
        /*0420*/ 	.byte	0x03, 0x19
        /*0422*/ 	.short	0x0470


	//----- nvinfo : EIATTR_PARAM_CBANK
	.align		4
        /*0424*/ 	.byte	0x04, 0x0a
        /*0426*/ 	.short	(.L_36 - .L_35)
	.align		4
.L_35:
        /*0428*/ 	.word	index@(.nv.constant0._ZN7cutlass13device_kernelINS_4gemm6kernel13GemmUniversalIN4cute5tupleIJiiiiEEENS1_10collective13CollectiveMmaINS1_37MainloopSm90TmaGmmaWarpSpecializedFP8ILi8ENS5_IJNS4_1CILi1EEESB_SB_EEENS1_32KernelTmaWarpSpecializedPingpongEEENS5_IJNSA_ILi64EEENSA_ILi160EEENSA_ILi128EEEEEENS_12float_e4m3_tENS5_IJlSB_lEEESJ_SK_NS4_8TiledMMAINS4_8MMA_AtomIJNS4_4SM904GMMA30MMA_64x32x32_F32E4M3E4M3_SS_TNILNSO_7ScaleInE1ELSQ_1EEEEEENS4_6LayoutISC_NS5_IJNSA_ILi0EEESU_SU_EEEEENS5_IJNS4_10UnderscoreESX_SX_EEEEENS4_13SM90_TMA_LOADENS4_14ComposedLayoutINS4_7SwizzleILi3ELi4ELi3EEENS4_18smem_ptr_flag_bitsILi8EEENST_INS5_IJNSA_ILi8EEESH_EEENS5_IJSH_SB_EEEEEEEvNS4_8identityES10_S1A_vS1B_EENS_8epilogue10collective6detail29Sm90TmaWarpSpecializedAdapterINS1E_15DefaultEpilogueISJ_SK_SK_NS1D_6thread17LinearCombinationISJ_Li1EffLNS1I_9ScaleType4KindE0ELNS_15FloatRoundStyleE2ESJ_EENS1_15EpilogueDefaultEEEEEvvEEEEvNT_6ParamsE)
        /*042c*/ 	.short	0x0210
        /*042e*/ 	.short	0x0470


	//----- nvinfo : EIATTR_SW_WAR
	.align		4
.L_36:
        /*0430*/ 	.byte	0x04, 0x36
        /*0432*/ 	.short	(.L_38 - .L_37)
.L_37:
        /*0434*/ 	.word	0x00000008
.L_38:


//--------------------- .nv.callgraph             --------------------------
	.section	.nv.callgraph,"",@"SHT_CUDA_CALLGRAPH"
	.align	4
	.sectionentsize	8
	.align		4
        /*0000*/ 	.word	0x00000000
	.align		4
        /*0004*/ 	.word	0xffffffff
	.align		4
        /*0008*/ 	.word	0x00000000
	.align		4
        /*000c*/ 	.word	0xfffffffe
	.align		4
        /*0010*/ 	.word	0x00000000
	.align		4
        /*0014*/ 	.word	0xfffffffd
	.align		4
        /*0018*/ 	.word	0x00000000
	.align		4
        /*001c*/ 	.word	0xfffffffc


//--------------------- .nv.constant4             --------------------------
	.section	.nv.constant4,"a",@progbits
	.align	8
	.align		8
.nv.constant4:
        /*0000*/ 	.dword	_ZN40_INTERNAL_b0da9b44_4_k_cu_38728c24_100964cuda3std3__45__cpo5beginE
	.align		8
        /*0008*/ 	.dword	_ZN40_INTERNAL_b0da9b44_4_k_cu_38728c24_100964cuda3std3__45__cpo3endE
	.align		8
        /*0010*/ 	.dword	_ZN40_INTERNAL_b0da9b44_4_k_cu_38728c24_100964cuda3std3__45__cpo6cbeginE
	.align		8
        /*0018*/ 	.dword	_ZN40_INTERNAL_b0da9b44_4_k_cu_38728c24_100964cuda3std3__45__cpo4cendE
	.align		8
        /*0020*/ 	.dword	_ZN40_INTERNAL_b0da9b44_4_k_cu_38728c24_100964cuda3std3__442_GLOBAL__N__b0da9b44_4_k_cu_38728c24_100966ignoreE
	.align		8
        /*0028*/ 	.dword	_ZN40_INTERNAL_b0da9b44_4_k_cu_38728c24_100964cuda3std3__419piecewise_constructE
	.align		8
        /*0030*/ 	.dword	_ZN40_INTERNAL_b0da9b44_4_k_cu_38728c24_100964cuda3std3__48in_placeE
	.align		8
        /*0038*/ 	.dword	_ZN40_INTERNAL_b0da9b44_4_k_cu_38728c24_100964cuda3std6ranges3__45__cpo4swapE
	.align		8
        /*0040*/ 	.dword	_ZN40_INTERNAL_b0da9b44_4_k_cu_38728c24_100964cuda3std6ranges3__45__cpo9iter_moveE
	.align		8
        /*0048*/ 	.dword	_ZN40_INTERNAL_b0da9b44_4_k_cu_38728c24_100964cute7productE
	.align		8
        /*0050*/ 	.dword	_ZN40_INTERNAL_b0da9b44_4_k_cu_38728c24_100964cute1_E


//--------------------- .text._ZN7cutlass13device_kernelINS_4gemm6kernel13GemmUniversalIN4cute5tupleIJiiiiEEENS1_10collective13CollectiveMmaINS1_37MainloopSm90TmaGmmaWarpSpecializedFP8ILi8ENS5_IJNS4_1CILi1EEESB_SB_EEENS1_32KernelTmaWarpSpecializedPingpongEEENS5_IJNSA_ILi64EEENSA_ILi160EEENSA_ILi128EEEEEENS_12float_e4m3_tENS5_IJlSB_lEEESJ_SK_NS4_8TiledMMAINS4_8MMA_AtomIJNS4_4SM904GMMA30MMA_64x32x32_F32E4M3E4M3_SS_TNILNSO_7ScaleInE1ELSQ_1EEEEEENS4_6LayoutISC_NS5_IJNSA_ILi0EEESU_SU_EEEEENS5_IJNS4_10UnderscoreESX_SX_EEEEENS4_13SM90_TMA_LOADENS4_14ComposedLayoutINS4_7SwizzleILi3ELi4ELi3EEENS4_18smem_ptr_flag_bitsILi8EEENST_INS5_IJNSA_ILi8EEESH_EEENS5_IJSH_SB_EEEEEEEvNS4_8identityES10_S1A_vS1B_EENS_8epilogue10collective6detail29Sm90TmaWarpSpecializedAdapterINS1E_15DefaultEpilogueISJ_SK_SK_NS1D_6thread17LinearCombinationISJ_Li1EffLNS1I_9ScaleType4KindE0ELNS_15FloatRoundStyleE2ESJ_EENS1_15EpilogueDefaultEEEEEvvEEEEvNT_6ParamsE --------------------------
	.section	.text._ZN7cutlass13device_kernelINS_4gemm6kernel13GemmUniversalIN4cute5tupleIJiiiiEEENS1_10collective13CollectiveMmaINS1_37MainloopSm90TmaGmmaWarpSpecializedFP8ILi8ENS5_IJNS4_1CILi1EEESB_SB_EEENS1_32KernelTmaWarpSpecializedPingpongEEENS5_IJNSA_ILi64EEENSA_ILi160EEENSA_ILi128EEEEEENS_12float_e4m3_tENS5_IJlSB_lEEESJ_SK_NS4_8TiledMMAINS4_8MMA_AtomIJNS4_4SM904GMMA30MMA_64x32x32_F32E4M3E4M3_SS_TNILNSO_7ScaleInE1ELSQ_1EEEEEENS4_6LayoutISC_NS5_IJNSA_ILi0EEESU_SU_EEEEENS5_IJNS4_10UnderscoreESX_SX_EEEEENS4_13SM90_TMA_LOADENS4_14ComposedLayoutINS4_7SwizzleILi3ELi4ELi3EEENS4_18smem_ptr_flag_bitsILi8EEENST_INS5_IJNSA_ILi8EEESH_EEENS5_IJSH_SB_EEEEEEEvNS4_8identityES10_S1A_vS1B_EENS_8epilogue10collective6detail29Sm90TmaWarpSpecializedAdapterINS1E_15DefaultEpilogueISJ_SK_SK_NS1D_6thread17LinearCombinationISJ_Li1EffLNS1I_9ScaleType4KindE0ELNS_15FloatRoundStyleE2ESJ_EENS1_15EpilogueDefaultEEEEEvvEEEEvNT_6ParamsE,"ax",@progbits
	.align	128
.text._ZN7cutlass13device_kernelINS_4gemm6kernel13GemmUniversalIN4cute5tupleIJiiiiEEENS1_10collective13CollectiveMmaINS1_37MainloopSm90TmaGmmaWarpSpecializedFP8ILi8ENS5_IJNS4_1CILi1EEESB_SB_EEENS1_32KernelTmaWarpSpecializedPingpongEEENS5_IJNSA_ILi64EEENSA_ILi160EEENSA_ILi128EEEEEENS_12float_e4m3_tENS5_IJlSB_lEEESJ_SK_NS4_8TiledMMAINS4_8MMA_AtomIJNS4_4SM904GMMA30MMA_64x32x32_F32E4M3E4M3_SS_TNILNSO_7ScaleInE1ELSQ_1EEEEEENS4_6LayoutISC_NS5_IJNSA_ILi0EEESU_SU_EEEEENS5_IJNS4_10UnderscoreESX_SX_EEEEENS4_13SM90_TMA_LOADENS4_14ComposedLayoutINS4_7SwizzleILi3ELi4ELi3EEENS4_18smem_ptr_flag_bitsILi8EEENST_INS5_IJNSA_ILi8EEESH_EEENS5_IJSH_SB_EEEEEEEvNS4_8identityES10_S1A_vS1B_EENS_8epilogue10collective6detail29Sm90TmaWarpSpecializedAdapterINS1E_15DefaultEpilogueISJ_SK_SK_NS1D_6thread17LinearCombinationISJ_Li1EffLNS1I_9ScaleType4KindE0ELNS_15FloatRoundStyleE2ESJ_EENS1_15EpilogueDefaultEEEEEvvEEEEvNT_6ParamsE:
        .type           _ZN7cutlass13device_kernelINS_4gemm6kernel13GemmUniversalIN4cute5tupleIJiiiiEEENS1_10collective13CollectiveMmaINS1_37MainloopSm90TmaGmmaWarpSpecializedFP8ILi8ENS5_IJNS4_1CILi1EEESB_SB_EEENS1_32KernelTmaWarpSpecializedPingpongEEENS5_IJNSA_ILi64EEENSA_ILi160EEENSA_ILi128EEEEEENS_12float_e4m3_tENS5_IJlSB_lEEESJ_SK_NS4_8TiledMMAINS4_8MMA_AtomIJNS4_4SM904GMMA30MMA_64x32x32_F32E4M3E4M3_SS_TNILNSO_7ScaleInE1ELSQ_1EEEEEENS4_6LayoutISC_NS5_IJNSA_ILi0EEESU_SU_EEEEENS5_IJNS4_10UnderscoreESX_SX_EEEEENS4_13SM90_TMA_LOADENS4_14ComposedLayoutINS4_7SwizzleILi3ELi4ELi3EEENS4_18smem_ptr_flag_bitsILi8EEENST_INS5_IJNSA_ILi8EEESH_EEENS5_IJSH_SB_EEEEEEEvNS4_8identityES10_S1A_vS1B_EENS_8epilogue10collective6detail29Sm90TmaWarpSpecializedAdapterINS1E_15DefaultEpilogueISJ_SK_SK_NS1D_6thread17LinearCombinationISJ_Li1EffLNS1I_9ScaleType4KindE0ELNS_15FloatRoundStyleE2ESJ_EENS1_15EpilogueDefaultEEEEEvvEEEEvNT_6ParamsE,@function
        .size           _ZN7cutlass13device_kernelINS_4gemm6kernel13GemmUniversalIN4cute5tupleIJiiiiEEENS1_10collective13CollectiveMmaINS1_37MainloopSm90TmaGmmaWarpSpecializedFP8ILi8ENS5_IJNS4_1CILi1EEESB_SB_EEENS1_32KernelTmaWarpSpecializedPingpongEEENS5_IJNSA_ILi64EEENSA_ILi160EEENSA_ILi128EEEEEENS_12float_e4m3_tENS5_IJlSB_lEEESJ_SK_NS4_8TiledMMAINS4_8MMA_AtomIJNS4_4SM904GMMA30MMA_64x32x32_F32E4M3E4M3_SS_TNILNSO_7ScaleInE1ELSQ_1EEEEEENS4_6LayoutISC_NS5_IJNSA_ILi0EEESU_SU_EEEEENS5_IJNS4_10UnderscoreESX_SX_EEEEENS4_13SM90_TMA_LOADENS4_14ComposedLayoutINS4_7SwizzleILi3ELi4ELi3EEENS4_18smem_ptr_flag_bitsILi8EEENST_INS5_IJNSA_ILi8EEESH_EEENS5_IJSH_SB_EEEEEEEvNS4_8identityES10_S1A_vS1B_EENS_8epilogue10collective6detail29Sm90TmaWarpSpecializedAdapterINS1E_15DefaultEpilogueISJ_SK_SK_NS1D_6thread17LinearCombinationISJ_Li1EffLNS1I_9ScaleType4KindE0ELNS_15FloatRoundStyleE2ESJ_EENS1_15EpilogueDefaultEEEEEvvEEEEvNT_6ParamsE,(.L_x_244 - _ZN7cutlass13device_kernelINS_4gemm6kernel13GemmUniversalIN4cute5tupleIJiiiiEEENS1_10collective13CollectiveMmaINS1_37MainloopSm90TmaGmmaWarpSpecializedFP8ILi8ENS5_IJNS4_1CILi1EEESB_SB_EEENS1_32KernelTmaWarpSpecializedPingpongEEENS5_IJNSA_ILi64EEENSA_ILi160EEENSA_ILi128EEEEEENS_12float_e4m3_tENS5_IJlSB_lEEESJ_SK_NS4_8TiledMMAINS4_8MMA_AtomIJNS4_4SM904GMMA30MMA_64x32x32_F32E4M3E4M3_SS_TNILNSO_7ScaleInE1ELSQ_1EEEEEENS4_6LayoutISC_NS5_IJNSA_ILi0EEESU_SU_EEEEENS5_IJNS4_10UnderscoreESX_SX_EEEEENS4_13SM90_TMA_LOADENS4_14ComposedLayoutINS4_7SwizzleILi3ELi4ELi3EEENS4_18smem_ptr_flag_bitsILi8EEENST_INS5_IJNSA_ILi8EEESH_EEENS5_IJSH_SB_EEEEEEEvNS4_8identityES10_S1A_vS1B_EENS_8epilogue10collective6detail29Sm90TmaWarpSpecializedAdapterINS1E_15DefaultEpilogueISJ_SK_SK_NS1D_6thread17LinearCombinationISJ_Li1EffLNS1I_9ScaleType4KindE0ELNS_15FloatRoundStyleE2ESJ_EENS1_15EpilogueDefaultEEEEEvvEEEEvNT_6ParamsE)
        .other          _ZN7cutlass13device_kernelINS_4gemm6kernel13GemmUniversalIN4cute5tupleIJiiiiEEENS1_10collective13CollectiveMmaINS1_37MainloopSm90TmaGmmaWarpSpecializedFP8ILi8ENS5_IJNS4_1CILi1EEESB_SB_EEENS1_32KernelTmaWarpSpecializedPingpongEEENS5_IJNSA_ILi64EEENSA_ILi160EEENSA_ILi128EEEEEENS_12float_e4m3_tENS5_IJlSB_lEEESJ_SK_NS4_8TiledMMAINS4_8MMA_AtomIJNS4_4SM904GMMA30MMA_64x32x32_F32E4M3E4M3_SS_TNILNSO_7ScaleInE1ELSQ_1EEEEEENS4_6LayoutISC_NS5_IJNSA_ILi0EEESU_SU_EEEEENS5_IJNS4_10UnderscoreESX_SX_EEEEENS4_13SM90_TMA_LOADENS4_14ComposedLayoutINS4_7SwizzleILi3ELi4ELi3EEENS4_18smem_ptr_flag_bitsILi8EEENST_INS5_IJNSA_ILi8EEESH_EEENS5_IJSH_SB_EEEEEEEvNS4_8identityES10_S1A_vS1B_EENS_8epilogue10collective6detail29Sm90TmaWarpSpecializedAdapterINS1E_15DefaultEpilogueISJ_SK_SK_NS1D_6thread17LinearCombinationISJ_Li1EffLNS1I_9ScaleType4KindE0ELNS_15FloatRoundStyleE2ESJ_EENS1_15EpilogueDefaultEEEEEvvEEEEvNT_6ParamsE,@"STO_CUDA_ENTRY STV_DEFAULT"
_ZN7cutlass13device_kernelINS_4gemm6kernel13GemmUniversalIN4cute5tupleIJiiiiEEENS1_10collective13CollectiveMmaINS1_37MainloopSm90TmaGmmaWarpSpecializedFP8ILi8ENS5_IJNS4_1CILi1EEESB_SB_EEENS1_32KernelTmaWarpSpecializedPingpongEEENS5_IJNSA_ILi64EEENSA_ILi160EEENSA_ILi128EEEEEENS_12float_e4m3_tENS5_IJlSB_lEEESJ_SK_NS4_8TiledMMAINS4_8MMA_AtomIJNS4_4SM904GMMA30MMA_64x32x32_F32E4M3E4M3_SS_TNILNSO_7ScaleInE1ELSQ_1EEEEEENS4_6LayoutISC_NS5_IJNSA_ILi0EEESU_SU_EEEEENS5_IJNS4_10UnderscoreESX_SX_EEEEENS4_13SM90_TMA_LOADENS4_14ComposedLayoutINS4_7SwizzleILi3ELi4ELi3EEENS4_18smem_ptr_flag_bitsILi8EEENST_INS5_IJNSA_ILi8EEESH_EEENS5_IJSH_SB_EEEEEEEvNS4_8identityES10_S1A_vS1B_EENS_8epilogue10collective6detail29Sm90TmaWarpSpecializedAdapterINS1E_15DefaultEpilogueISJ_SK_SK_NS1D_6thread17LinearCombinationISJ_Li1EffLNS1I_9ScaleType4KindE0ELNS_15FloatRoundStyleE2ESJ_EENS1_15EpilogueDefaultEEEEEvvEEEEvNT_6ParamsE:
[----:B------:R-:W-:Y:S01]  /*0000*/  LDC R1, c[0x0][0x28] ;  /* 0x00000a00ff017b82 */ /* 0x000fe20000000800 */
[----:B------:R-:W0:Y:S01]  /*0010*/  S2R R7, SR_TID.X ;  /* 0x0000000000077919 */ /* 0x000e220000002100 */
[----:B------:R-:W-:Y:S01]  /*0020*/  ELECT P0, URZ, PT ;  /* 0x00000000003f782f */ /* 0x000fe20003800000 */
[----:B------:R-:W-:Y:S01]  /*0030*/  BSSY B0, `(.L_x_0) ;  /* 0x0000014000007945 */ /* 0x000fe20003800000 */
[----:B0-----:R-:W-:-:S05]  /*0040*/  SHF.R.U32.HI R0, RZ, 0x5, R7 ;  /* 0x00000005ff007819 */ /* 0x001fca0000011607 */
[----:B------:R-:W0:Y:S02]  /*0050*/  SHFL.IDX PT, R2, R0, RZ, 0x1f ;  /* 0x00001fff00027589 */ /* 0x000e2400000e0000 */
[----:B0-----:R-:W-:Y:S02]  /*0060*/  R2UR UR10, R2 ;  /* 0x00000000020a72ca */ /* 0x001fe400000e0000 */
[----:B------:R-:W-:-:S05]  /*0070*/  SHF.R.U32.HI R2, RZ, 0x7, R7 ;  /* 0x00000007ff027819 */ /* 0x000fca0000011607 */
[----:B------:R0:W1:Y:S06]  /*0080*/  SHFL.IDX PT, R3, R2, RZ, 0x1f ;  /* 0x00001fff02037589 */ /* 0x00006c00000e0000 */
[----:B------:R-:W-:Y:S02]  /*0090*/  USHF.R.S32.HI UR4, URZ, 0x1f, UR10 ;  /* 0x0000001f3f047899 */ /* 0x000fe4000801140a */
[----:B------:R-:W-:Y:S02]  /*00a0*/  ISETP.NE.OR P0, PT, RZ, UR10, !P0 ;  /* 0x0000000aff007c0c */ /* 0x000fe4000c705670 */
[----:B------:R-:W-:-:S04]  /*00b0*/  ULEA.HI UR4, UR4, UR10, URZ, 0x2 ;  /* 0x0000000a04047291 */ /* 0x000fc8000f8f103f */
[----:B------:R-:W-:-:S04]  /*00c0*/  ULOP3.LUT UR4, UR4, 0xfffffffc, URZ, 0xc0, !UPT ;  /* 0xfffffffc04047892 */ /* 0x000fc8000f8ec03f */
[----:B------:R-:W-:-:S03]  /*00d0*/  UIADD3 UR10, UR10, -UR4, URZ ;  /* 0x800000040a0a7290 */ /* 0x000fc6000fffe03f */
[----:B0-----:R-:W-:Y:S09]  /*00e0*/  @P0 BRA `(.L_x_1) ;  /* 0x0000000000200947 */ /* 0x001ff20003800000 */
[----:B------:R-:W-:Y:S02]  /*00f0*/  ULDC.64 UR4, c[0x0][0x198] ;  /* 0x0000660000047ab9 */ /* 0x000fe40000000a00 */
[----:B------:R-:W-:Y:S02]  /*0100*/  UIADD3 UR6, UP0, UR4, 0xf0, URZ ;  /* 0x000000f004067890 */ /* 0x000fe4000ff1e03f */
[----:B------:R-:W-:Y:S02]  /*0110*/  UIADD3 UR4, UP1, UR4, 0x1f0, URZ ;  /* 0x000001f004047890 */ /* 0x000fe4000ff3e03f */
[----:B------:R-:W-:Y:S02]  /*0120*/  UIADD3.X UR7, URZ, UR5, URZ, UP0, !UPT ;  /* 0x000000053f077290 */ /* 0x000fe400087fe43f */
[----:B------:R-:W-:-:S07]  /*0130*/  UIADD3.X UR5, URZ, UR5, URZ, UP1, !UPT ;  /* 0x000000053f057290 */ /* 0x000fce0008ffe43f */
[----:B------:R0:W-:Y:S02]  /*0140*/  UTMACCTL.PF [UR6] ;  /* 0x00000000060079b9 */ /* 0x0001e40008040000 */
[----:B------:R0:W-:Y:S02]  /*0150*/  UTMACCTL.PF [UR4] ;  /* 0x00000000040079b9 */ /* 0x0001e40008040000 */
[----:B0-----:R-:W-:Y:S01]  /*0160*/  NOP ;  /* 0x0000000000007918 */ /* 0x001fe20000000000 */
.L_x_1:
[----:B------:R-:W-:Y:S05]  /*0170*/  BSYNC B0 ;  /* 0x0000000000007941 */ /* 0x000fea0003800000 */
.L_x_0:
[----:B------:R-:W0:Y:S01]  /*0180*/  SHFL.IDX PT, R4, R0, RZ, 0x1f ;  /* 0x00001fff00047589 */ /* 0x000e2200000e0000 */
[----:B-1----:R-:W-:Y:S01]  /*0190*/  R2UR UR16, R3 ;  /* 0x00000000031072ca */ /* 0x002fe200000e0000 */
[----:B------:R-:W-:-:S04]  /*01a0*/  UISETP.NE.AND UP0, UPT, UR10, 0x3, UPT ;  /* 0x000000030a00788c */ /* 0x000fc8000bf05270 */
[----:B------:R-:W-:-:S08]  /*01b0*/  UISETP.EQ.OR UP0, UPT, UR10, URZ, !UP0 ;  /* 0x0000003f0a00728c */ /* 0x000fd0000c702670 */
[----:B------:R-:W-:Y:S02]  /*01c0*/  UIADD3 UR20, UR16, -0x1, URZ ;  /* 0xffffffff10147890 */ /* 0x000fe4000fffe03f */
[----:B------:R-:W-:Y:S02]  /*01d0*/  UISETP.EQ.AND UP0, UPT, UR16, URZ, UP0 ;  /* 0x0000003f1000728c */ /* 0x000fe40008702270 */
[----:B------:R-:W-:Y:S02]  /*01e0*/  UISETP.GE.U32.AND UP1, UPT, UR20, 0x2, UPT ;  /* 0x000000021400788c */ /* 0x000fe4000bf26070 */
[----:B------:R-:W-:Y:S01]  /*01f0*/  USEL UR5, URZ, 0x1, !UP0 ;  /* 0x000000013f057887 */ /* 0x000fe2000c000000 */
[----:B0-----:R-:W-:-:S03]  /*0200*/  ISETP.NE.AND P0, PT, R4, RZ, PT ;  /* 0x000000ff0400720c */ /* 0x001fc60003f05270 */
[----:B------:R-:W-:-:S10]  /*0210*/  USEL UR5, UR5, 0x2, UP1 ;  /* 0x0000000205057887 */ /* 0x000fd40008800000 */
[----:B------:R-:W-:Y:S05]  /*0220*/  @P0 BRA `(.L_x_2) ;  /* 0x0000000000840947 */ /* 0x000fea0003800000 */
[----:B------:R-:W-:Y:S01]  /*0230*/  ELECT P0, URZ, PT ;  /* 0x00000000003f782f */ /* 0x000fe20003800000 */
[----:B------:R-:W-:-:S12]  /*0240*/  BSSY B0, `(.L_x_2) ;  /* 0x000001f000007945 */ /* 0x000fd80003800000 */
[----:B------:R-:W-:Y:S05]  /*0250*/  @!P0 BRA `(.L_x_3) ;  /* 0x0000000000748947 */ /* 0x000fea0003800000 */
[----:B------:R-:W0:Y:S01]  /*0260*/  S2UR UR6, SR_CgaCtaId ;  /* 0x00000000000679c3 */ /* 0x000e220000008800 */
[----:B------:R-:W-:Y:S01]  /*0270*/  UMOV UR4, 0x400 ;  /* 0x0000040000047882 */ /* 0x000fe20000000000 */
[----:B------:R-:W-:Y:S01]  /*0280*/  UMOV UR7, 0x1 ;  /* 0x0000000100077882 */ /* 0x000fe20000000000 */
[----:B------:R-:W-:Y:S02]  /*0290*/  UMOV UR8, 0x80 ;  /* 0x0000008000087882 */ /* 0x000fe40000000000 */
[----:B------:R-:W-:-:S04]  /*02a0*/  UIADD3 UR8, -UR8, 0x100000, URZ ;  /* 0x0010000008087890 */ /* 0x000fc8000fffe13f */
[----:B------:R-:W-:Y:S02]  /*02b0*/  USHF.L.U32 UR9, UR8, 0xb, URZ ;  /* 0x0000000b08097899 */ /* 0x000fe4000800063f */
[----:B------:R-:W-:Y:S02]  /*02c0*/  USHF.L.U32 UR8, UR8, 0x1, URZ ;  /* 0x0000000108087899 */ /* 0x000fe4000800063f */
[----:B0-----:R-:W-:Y:S02]  /*02d0*/  ULEA UR4, UR6, UR4, 0x18 ;  /* 0x0000000406047291 */ /* 0x001fe4000f8ec03f */
[----:B------:R-:W-:-:S04]  /*02e0*/  UIADD3 UR6, -UR7, 0x100000, URZ ;  /* 0x0010000007067890 */ /* 0x000fc8000fffe13f */
[----:B------:R-:W-:Y:S02]  /*02f0*/  USHF.L.U32 UR7, UR6, 0xb, URZ ;  /* 0x0000000b06077899 */ /* 0x000fe4000800063f */
[----:B------:R-:W-:Y:S01]  /*0300*/  USHF.L.U32 UR6, UR6, 0x1, URZ ;  /* 0x0000000106067899 */ /* 0x000fe2000800063f */
[----:B------:R-:W0:Y:S11]  /*0310*/  FENCE.VIEW.ASYNC.S ;  /* 0x00000000000073c6 */ /* 0x000e360000000000 */
[----:B0-----:R0:W1:Y:S01]  /*0320*/  SYNCS.EXCH.64 URZ, [UR4], UR6 ;  /* 0x00000006043f75b2 */ /* 0x0010620008000100 */
[----:B------:R0:W2:Y:S01]  /*0330*/  SYNCS.EXCH.64 URZ, [UR4+0x40], UR8 ;  /* 0x00004008043f75b2 */ /* 0x0000a20008000100 */
[----:B------:R0:W3:Y:S01]  /*0340*/  SYNCS.EXCH.64 URZ, [UR4+0x8], UR6 ;  /* 0x00000806043f75b2 */ /* 0x0000e20008000100 */
[----:B------:R0:W4:Y:S01]  /*0350*/  SYNCS.EXCH.64 URZ, [UR4+0x48], UR8 ;  /* 0x00004808043f75b2 */ /* 0x0001220008000100 */
[----:B------:R0:W0:Y:S01]  /*0360*/  SYNCS.EXCH.64 URZ, [UR4+0x10], UR6 ;  /* 0x00001006043f75b2 */ /* 0x0000220008000100 */
        /* <DEDUP_REMOVED lines=11> */
[----:B------:R-:W-:Y:S01]  /*0420*/  NOP ;  /* 0x0000000000007918 */ /* 0x000fe20000000000 */
.L_x_3:
[----:B0-----:R-:W-:Y:S05]  /*0430*/  BSYNC B0 ;  /* 0x0000000000007941 */ /* 0x001fea0003800000 */
.L_x_2:
[----:B------:R-:W0:Y:S01]  /*0440*/  SHFL.IDX PT, R4, R0, RZ, 0x1f ;  /* 0x00001fff00047589 */ /* 0x000e2200000e0000 */
[----:B------:R-:W-:Y:S01]  /*0450*/  ELECT P0, URZ, PT ;  /* 0x00000000003f782f */ /* 0x000fe20003800000 */
[----:B------:R-:W-:Y:S01]  /*0460*/  NOP ;  /* 0x0000000000007918 */ /* 0x000fe20000000000 */
[----:B------:R-:W-:Y:S01]  /*0470*/  ELECT P1, URZ, PT ;  /* 0x00000000003f782f */ /* 0x000fe20003820000 */
[----:B------:R5:W1:Y:S01]  /*0480*/  SHFL.IDX PT, R3, R0, RZ, 0x1f ;  /* 0x00001fff00037589 */ /* 0x000a6200000e0000 */
[----:B------:R-:W-:Y:S01]  /*0490*/  UMOV UR6, 0x20 ;  /* 0x0000002000067882 */ /* 0x000fe20000000000 */
[----:B------:R-:W-:Y:S01]  /*04a0*/  UMOV UR9, 0x80 ;  /* 0x0000008000097882 */ /* 0x000fe20000000000 */
[----:B------:R-:W-:Y:S01]  /*04b0*/  NOP ;  /* 0x0000000000007918 */ /* 0x000fe20000000000 */
[----:B------:R0:W2:Y:S01]  /*04c0*/  SHFL.IDX PT, R11, R2, RZ, 0x1f ;  /* 0x00001fff020b7589 */ /* 0x0000a200000e0000 */
[----:B------:R-:W-:Y:S01]  /*04d0*/  ULDC.64 UR26, c[0x0][0x208] ;  /* 0x00008200001a7ab9 */ /* 0x000fe20000000a00 */
[----:B-----5:R-:W-:-:S04]  /*04e0*/  SHF.R.S32.HI R0, RZ, 0x1f, R7 ;  /* 0x0000001fff007819 */ /* 0x020fc80000011407 */
[----:B------:R-:W-:-:S04]  /*04f0*/  LEA.HI R0, R0, R7, RZ, 0x7 ;  /* 0x0000000700007211 */ /* 0x000fc800078f38ff */
[----:B------:R-:W-:Y:S02]  /*0500*/  LOP3.LUT R0, R0, 0xffffff80, RZ, 0xc0, !PT ;  /* 0xffffff8000007812 */ /* 0x000fe400078ec0ff */
[----:B0-----:R-:W-:-:S03]  /*0510*/  ISETP.NE.OR P0, PT, R4, RZ, !P0 ;  /* 0x000000ff0400720c */ /* 0x001fc60004705670 */
[----:B------:R-:W-:Y:S01]  /*0520*/  IMAD.IADD R6, R7, 0x1, -R0 ;  /* 0x0000000107067824 */ /* 0x000fe200078e0a00 */
[----:B-1----:R-:W-:-:S09]  /*0530*/  ISETP.NE.OR P1, PT, R3, RZ, !P1 ;  /* 0x000000ff0300720c */ /* 0x002fd20004f25670 */
[----:B------:R-:W-:-:S04]  /*0540*/  VOTEU.ALL UP0, P0 ;  /* 0x00000000003f7886 */ /* 0x000fc80000000000 */
[----:B------:R-:W-:Y:S01]  /*0550*/  VOTEU.ALL UP1, P1 ;  /* 0x00000000003f7886 */ /* 0x000fe20000820000 */
[----:B------:R-:W0:Y:S01]  /*0560*/  @!UP0 S2UR UR8, SR_CgaCtaId ;  /* 0x00000000000889c3 */ /* 0x000e220000008800 */
[----:B------:R-:W-:Y:S01]  /*0570*/  @!UP0 UMOV UR4, 0x400 ;  /* 0x0000040000048882 */ /* 0x000fe20000000000 */
[----:B------:R-:W-:-:S04]  /*0580*/  @!UP0 UIADD3 UR6, -UR6, 0x100000, URZ ;  /* 0x0010000006068890 */ /* 0x000fc8000fffe13f */
[----:B------:R-:W-:Y:S02]  /*0590*/  @!UP0 USHF.L.U32 UR7, UR6, 0xb, URZ ;  /* 0x0000000b06078899 */ /* 0x000fe4000800063f */
[----:B------:R-:W-:Y:S01]  /*05a0*/  @!UP0 USHF.L.U32 UR6, UR6, 0x1, URZ ;  /* 0x0000000106068899 */ /* 0x000fe2000800063f */
[----:B------:R-:W-:Y:S01]  /*05b0*/  @!UP1 UMOV UR11, 0x400 ;  /* 0x00000400000b9882 */ /* 0x000fe20000000000 */
[----:B------:R-:W-:Y:S01]  /*05c0*/  VOTEU.ALL UP2, P1 ;  /* 0x00000000003f7886 */ /* 0x000fe20000840000 */
[----:B------:R-:W-:Y:S01]  /*05d0*/  VOTEU.ALL UP3, P1 ;  /* 0x00000000003f7886 */ /* 0x000fe20000860000 */
[----:B------:R-:W-:Y:S01]  /*05e0*/  VOTEU.ALL UP4, P1 ;  /* 0x00000000003f7886 */ /* 0x000fe20000880000 */
[----:B------:R-:W1:Y:S01]  /*05f0*/  @!UP1 S2UR UR12, SR_CgaCtaId ;  /* 0x00000000000c99c3 */ /* 0x000e620000008800 */
[----:B------:R-:W-:Y:S01]  /*0600*/  VOTEU.ALL UP5, P1 ;  /* 0x00000000003f7886 */ /* 0x000fe200008a0000 */
[----:B------:R-:W-:Y:S01]  /*0610*/  ISETP.NE.AND P1, PT, RZ, UR16, PT ;  /* 0x00000010ff007c0c */ /* 0x000fe2000bf25270 */
[----:B0-----:R-:W-:-:S02]  /*0620*/  @!UP0 ULEA UR4, UR8, UR4, 0x18 ;  /* 0x0000000408048291 */ /* 0x001fc4000f8ec03f */
[----:B------:R-:W-:-:S04]  /*0630*/  @!UP1 UIADD3 UR8, -UR9, 0x100000, URZ ;  /* 0x0010000009089890 */ /* 0x000fc8000fffe13f */
[----:B------:R-:W-:Y:S02]  /*0640*/  @!UP1 USHF.L.U32 UR9, UR8, 0xb, URZ ;  /* 0x0000000b08099899 */ /* 0x000fe4000800063f */
[----:B------:R-:W-:Y:S01]  /*0650*/  @!UP1 USHF.L.U32 UR8, UR8, 0x1, URZ ;  /* 0x0000000108089899 */ /* 0x000fe2000800063f */
[----:B------:R-:W-:Y:S01]  /*0660*/  VOTEU.ALL UP0, P0 ;  /* 0x00000000003f7886 */ /* 0x000fe20000000000 */
[----:B-1----:R-:W-:Y:S01]  /*0670*/  @!UP1 ULEA UR11, UR12, UR11, 0x18 ;  /* 0x0000000b0c0b9291 */ /* 0x002fe2000f8ec03f */
[----:B------:R-:W-:Y:S01]  /*0680*/  VOTEU.ALL UP1, P0 ;  /* 0x00000000003f7886 */ /* 0x000fe20000020000 */
[----:B------:R-:W0:Y:S02]  /*0690*/  FENCE.VIEW.ASYNC.S ;  /* 0x00000000000073c6 */ /* 0x000e240000000000 */
[----:B0-----:R-:W2:Y:S02]  /*06a0*/  @!UP0 SYNCS.EXCH.64 URZ, [UR4+0xb0], UR6 ;  /* 0x0000b006043f85b2 */ /* 0x001ea40008000100 */
[----:B------:R0:W2:Y:S01]  /*06b0*/  @!UP1 SYNCS.EXCH.64 URZ, [UR4+0xb8], UR6 ;  /* 0x0000b806043f95b2 */ /* 0x0000a20008000100 */
[----:B------:R-:W-:Y:S01]  /*06c0*/  NOP ;  /* 0x0000000000007918 */ /* 0x000fe20000000000 */
[----:B0-----:R-:W-:-:S02]  /*06d0*/  ULDC.64 UR6, c[0x0][0x598] ;  /* 0x0001660000067ab9 */ /* 0x001fc40000000a00 */
[----:B------:R-:W-:Y:S02]  /*06e0*/  ISETP.NE.U32.AND P0, PT, RZ, UR6, PT ;  /* 0x00000006ff007c0c */ /* 0x000fe4000bf05070 */
[----:B------:R0:W2:Y:S02]  /*06f0*/  @!UP2 SYNCS.EXCH.64 URZ, [UR11+0x90], UR8 ;  /* 0x000090080b3fa5b2 */ /* 0x0000a40008000100 */
[----:B------:R-:W-:Y:S01]  /*0700*/  ISETP.NE.AND.EX P0, PT, RZ, UR7, PT, P0 ;  /* 0x00000007ff007c0c */ /* 0x000fe2000bf05300 */
[----:B------:R0:W2:Y:S01]  /*0710*/  @!UP3 SYNCS.EXCH.64 URZ, [UR11+0x98], UR8 ;  /* 0x000098080b3fb5b2 */ /* 0x0000a20008000100 */
[----:B------:R0:W2:Y:S01]  /*0720*/  @!UP4 SYNCS.EXCH.64 URZ, [UR11+0xa0], UR8 ;  /* 0x0000a0080b3fc5b2 */ /* 0x0000a20008000100 */
[----:B------:R0:W2:Y:S01]  /*0730*/  @!UP5 SYNCS.EXCH.64 URZ, [UR11+0xa8], UR8 ;  /* 0x0000a8080b3fd5b2 */ /* 0x0000a20008000100 */
[----:B------:R-:W-:Y:S01]  /*0740*/  NOP ;  /* 0x0000000000007918 */ /* 0x000fe20000000000 */
[----:B--234-:R-:W-:Y:S08]  /*0750*/  BAR.SYNC.DEFER_BLOCKING 0x0 ;  /* 0x0000000000007b1d */ /* 0x01cff00000010000 */
[----:B0-----:R-:W-:Y:S05]  /*0760*/  @!P0 BRA `(.L_x_4) ;  /* 0x00000000001c8947 */ /* 0x001fea0003800000 */
[----:B------:R-:W0:Y:S02]  /*0770*/  LDC.64 R2, c[0x0][0x598] ;  /* 0x00016600ff027b82 */ /* 0x000e240000000a00 */
[----:B0-----:R-:W2:Y:S02]  /*0780*/  LDG.E.64 R2, desc[UR26][R2.64] ;  /* 0x0000001a02027981 */ /* 0x001ea4000c1e1b00 */
[----:B--2---:R-:W-:-:S04]  /*0790*/  ISETP.NE.U32.AND P0, PT, R2, RZ, PT ;  /* 0x000000ff0200720c */ /* 0x004fc80003f05070 */
[----:B------:R-:W-:-:S13]  /*07a0*/  ISETP.NE.AND.EX P0, PT, R3, RZ, PT, P0 ;  /* 0x000000ff0300720c */ /* 0x000fda0003f05300 */
[----:B------:R-:W-:Y:S05]  /*07b0*/  @!P0 BRA `(.L_x_4) ;  /* 0x0000000000088947 */ /* 0x000fea0003800000 */
[----:B------:R2:W5:Y:S01]  /*07c0*/  LD.E R9, desc[UR26][R2.64] ;  /* 0x0000001a02097980 */ /* 0x000562000c101900 */
[----:B------:R-:W-:Y:S05]  /*07d0*/  BRA `(.L_x_5) ;  /* 0x0000000000207947 */ /* 0x000fea0003800000 */
.L_x_4:
[----:B------:R-:W-:Y:S02]  /*07e0*/  ULDC.64 UR6, c[0x0][0x588] ;  /* 0x0001620000067ab9 */ /* 0x000fe40000000a00 */
[----:B------:R-:W-:-:S04]  /*07f0*/  ISETP.NE.U32.AND P0, PT, RZ, UR6, PT ;  /* 0x00000006ff007c0c */ /* 0x000fc8000bf05070 */
[----:B------:R-:W-:-:S13]  /*0800*/  ISETP.NE.AND.EX P0, PT, RZ, UR7, PT, P0 ;  /* 0x00000007ff007c0c */ /* 0x000fda000bf05300 */
[----:B------:R-:W-:Y:S05]  /*0810*/  @!P0 BRA `(.L_x_6) ;  /* 0x00000000000c8947 */ /* 0x000fea0003800000 */
[----:B------:R-:W0:Y:S02]  /*0820*/  LDC.64 R2, c[0x0][0x588] ;  /* 0x00016200ff027b82 */ /* 0x000e240000000a00 */
[----:B0-----:R0:W5:Y:S01]  /*0830*/  LDG.E R9, desc[UR26][R2.64] ;  /* 0x0000001a02097981 */ /* 0x001162000c1e1900 */
[----:B------:R-:W-:Y:S05]  /*0840*/  BRA `(.L_x_5) ;  /* 0x0000000000047947 */ /* 0x000fea0003800000 */
.L_x_6:
[----:B------:R-:W1:Y:S02]  /*0850*/  LDC R9, c[0x0][0x580] ;  /* 0x00016000ff097b82 */ /* 0x000e640000000800 */
.L_x_5:
[----:B------:R-:W-:Y:S02]  /*0860*/  ULDC.64 UR6, c[0x0][0x5a0] ;  /* 0x0001680000067ab9 */ /* 0x000fe40000000a00 */
[----:B------:R-:W-:-:S04]  /*0870*/  ISETP.NE.U32.AND P0, PT, RZ, UR6, PT ;  /* 0x00000006ff007c0c */ /* 0x000fc8000bf05070 */
[----:B------:R-:W-:-:S13]  /*0880*/  ISETP.NE.AND.EX P0, PT, RZ, UR7, PT, P0 ;  /* 0x00000007ff007c0c */ /* 0x000fda000bf05300 */
[----:B------:R-:W-:Y:S05]  /*0890*/  @!P0 BRA `(.L_x_7) ;  /* 0x00000000001c8947 */ /* 0x000fea0003800000 */
[----:B0-2---:R-:W0:Y:S02]  /*08a0*/  LDC.64 R2, c[0x0][0x5a0] ;  /* 0x00016800ff027b82 */ /* 0x005e240000000a00 */
[----:B0-----:R-:W2:Y:S02]  /*08b0*/  LDG.E.64 R2, desc[UR26][R2.64] ;  /* 0x0000001a02027981 */ /* 0x001ea4000c1e1b00 */
[----:B--2---:R-:W-:-:S04]  /*08c0*/  ISETP.NE.U32.AND P0, PT, R2, RZ, PT ;  /* 0x000000ff0200720c */ /* 0x004fc80003f05070 */
[----:B------:R-:W-:-:S13]  /*08d0*/  ISETP.NE.AND.EX P0, PT, R3, RZ, PT, P0 ;  /* 0x000000ff0300720c */ /* 0x000fda0003f05300 */
[----:B------:R-:W-:Y:S05]  /*08e0*/  @!P0 BRA `(.L_x_7) ;  /* 0x0000000000088947 */ /* 0x000fea0003800000 */
[----:B------:R0:W5:Y:S01]  /*08f0*/  LD.E R8, desc[UR26][R2.64] ;  /* 0x0000001a02087980 */ /* 0x000162000c101900 */
[----:B------:R-:W-:Y:S05]  /*0900*/  BRA `(.L_x_8) ;  /* 0x0000000000207947 */ /* 0x000fea0003800000 */
.L_x_7:
[----:B------:R-:W-:Y:S02]  /*0910*/  ULDC.64 UR6, c[0x0][0x590] ;  /* 0x0001640000067ab9 */ /* 0x000fe40000000a00 */
[----:B------:R-:W-:-:S04]  /*0920*/  ISETP.NE.U32.AND P0, PT, RZ, UR6, PT ;  /* 0x00000006ff007c0c */ /* 0x000fc8000bf05070 */
[----:B------:R-:W-:-:S13]  /*0930*/  ISETP.NE.AND.EX P0, PT, RZ, UR7, PT, P0 ;  /* 0x00000007ff007c0c */ /* 0x000fda000bf05300 */
[----:B------:R-:W-:Y:S05]  /*0940*/  @!P0 BRA `(.L_x_9) ;  /* 0x00000000000c8947 */ /* 0x000fea0003800000 */
[----:B0-2---:R-:W0:Y:S02]  /*0950*/  LDC.64 R2, c[0x0][0x590] ;  /* 0x00016400ff027b82 */ /* 0x005e240000000a00 */
[----:B0-----:R4:W5:Y:S01]  /*0960*/  LDG.E R8, desc[UR26][R2.64] ;  /* 0x0000001a02087981 */ /* 0x001962000c1e1900 */
[----:B------:R-:W-:Y:S05]  /*0970*/  BRA `(.L_x_8) ;  /* 0x0000000000047947 */ /* 0x000fea0003800000 */
.L_x_9:
[----:B------:R-:W3:Y:S02]  /*0980*/  LDC R8, c[0x0][0x584] ;  /* 0x00016100ff087b82 */ /* 0x000ee40000000800 */
.L_x_8:
[----:B------:R-:W1:Y:S01]  /*0990*/  S2UR UR9, SR_CTAID.Y ;  /* 0x00000000000979c3 */ /* 0x000e620000002600 */
[----:B------:R-:W-:Y:S01]  /*09a0*/  ULDC UR4, c[0x0][0x65c] ;  /* 0x0001970000047ab9 */ /* 0x000fe20000000800 */
[----:B------:R-:W-:Y:S01]  /*09b0*/  UISETP.NE.AND UP0, UPT, UR16, 0x2, UPT ;  /* 0x000000021000788c */ /* 0x000fe2000bf05270 */
[----:B------:R-:W-:Y:S01]  /*09c0*/  PRMT R10, RZ, 0x7610, R10 ;  /* 0x00007610ff0a7816 */ /* 0x000fe2000000000a */
[----:B------:R-:W-:Y:S01]  /*09d0*/  UISETP.NE.AND UP2, UPT, UR4, 0x1, UPT ;  /* 0x000000010400788c */ /* 0x000fe2000bf45270 */
[----:B------:R-:W-:Y:S02]  /*09e0*/  IMAD.MOV.U32 R5, RZ, RZ, -0x1 ;  /* 0xffffffffff057424 */ /* 0x000fe400078e00ff */
[----:B------:R-:W-:Y:S01]  /*09f0*/  IMAD.MOV.U32 R4, RZ, RZ, -0x1 ;  /* 0xffffffffff047424 */ /* 0x000fe200078e00ff */
[----:B------:R-:W1:Y:S07]  /*0a00*/  S2UR UR8, SR_CTAID.X ;  /* 0x00000000000879c3 */ /* 0x000e6e0000002500 */
[----:B------:R-:W-:Y:S01]  /*0a10*/  @UP2 ULDC UR14, c[0x0][0x10] ;  /* 0x00000400000e2ab9 */ /* 0x000fe20000000800 */
[----:B------:R-:W-:Y:S01]  /*0a20*/  @UP2 UMOV UR7, URZ ;  /* 0x0000003f00072c82 */ /* 0x000fe20008000000 */
[----:B------:R-:W-:Y:S01]  /*0a30*/  @UP2 UMOV UR4, URZ ;  /* 0x0000003f00042c82 */ /* 0x000fe20008000000 */
[----:B0-2-4-:R-:W0:Y:S01]  /*0a40*/  LDC.64 R2, c[0x0][0x650] ;  /* 0x00019400ff027b82 */ /* 0x015e220000000a00 */
[----:B-1----:R-:W-:-:S02]  /*0a50*/  @UP2 UMOV UR11, UR9 ;  /* 0x00000009000b2c82 */ /* 0x002fc40008000000 */
[----:B------:R-:W-:Y:S01]  /*0a60*/  @UP2 UMOV UR6, UR11 ;  /* 0x0000000b00062c82 */ /* 0x000fe20008000000 */
[----:B------:R-:W-:Y:S01]  /*0a70*/  @!UP2 UMOV UR11, UR9 ;  /* 0x00000009000bac82 */ /* 0x000fe20008000000 */
[----:B------:R-:W-:Y:S01]  /*0a80*/  UMOV UR9, URZ ;  /* 0x0000003f00097c82 */ /* 0x000fe20008000000 */
[----:B------:R-:W-:-:S03]  /*0a90*/  @UP2 UIMAD.WIDE.U32 UR14, UR8, UR14, UR6 ;  /* 0x0000000e080e22a5 */ /* 0x000fc6000f8e0006 */
[----:B------:R-:W-:Y:S01]  /*0aa0*/  @!UP2 ULDC UR6, c[0x0][0xc] ;  /* 0x000003000006aab9 */ /* 0x000fe20000000800 */
[----:B------:R-:W-:Y:S01]  /*0ab0*/  ULDC UR12, c[0x0][0xc] ;  /* 0x00000300000c7ab9 */ /* 0x000fe20000000800 */
[----:B------:R-:W-:Y:S01]  /*0ac0*/  ULDC UR13, c[0x0][0x10] ;  /* 0x00000400000d7ab9 */ /* 0x000fe20000000800 */
[----:B------:R-:W-:Y:S02]  /*0ad0*/  @UP2 UIADD3 UR15, UR15, UR4, URZ ;  /* 0x000000040f0f2290 */ /* 0x000fe4000fffe03f */
[----:B------:R-:W-:Y:S02]  /*0ae0*/  UIMAD.WIDE.U32 UR12, UR12, UR13, URZ ;  /* 0x0000000d0c0c72a5 */ /* 0x000fe4000f8e003f */
[----:B------:R-:W-:Y:S01]  /*0af0*/  @!UP2 UIMAD.WIDE.U32 UR6, UR6, UR11, UR8 ;  /* 0x0000000b0606a2a5 */ /* 0x000fe2000f8e0008 */
[----:B------:R-:W-:Y:S02]  /*0b00*/  ULDC UR4, c[0x0][0x14] ;  /* 0x0000050000047ab9 */ /* 0x000fe40000000800 */
[----:B------:R-:W-:-:S02]  /*0b10*/  UIMAD.WIDE.U32 UR24, UR12, UR4, URZ ;  /* 0x000000040c1872a5 */ /* 0x000fc4000f8e003f */
[----:B------:R-:W-:Y:S02]  /*0b20*/  UIMAD UR4, UR13, UR4, URZ ;  /* 0x000000040d0472a4 */ /* 0x000fe4000f8e023f */
[----:B------:R-:W-:Y:S01]  /*0b30*/  @!UP2 UMOV UR14, UR6 ;  /* 0x00000006000eac82 */ /* 0x000fe20008000000 */
[----:B------:R-:W-:Y:S01]  /*0b40*/  @!UP2 UMOV UR15, UR7 ;  /* 0x00000007000fac82 */ /* 0x000fe20008000000 */
[----:B------:R-:W-:Y:S02]  /*0b50*/  UIADD3 UR6, UR25, UR4, URZ ;  /* 0x0000000419067290 */ /* 0x000fe4000fffe03f */
[----:B------:R-:W-:-:S04]  /*0b60*/  UIADD3 UR4, UP1, UR14, UR24, URZ ;  /* 0x000000180e047290 */ /* 0x000fc8000ff3e03f */
[----:B------:R-:W-:Y:S02]  /*0b70*/  UIADD3.X UR7, UR15, UR6, URZ, UP1, !UPT ;  /* 0x000000060f077290 */ /* 0x000fe40008ffe43f */
[----:B------:R-:W-:Y:S02]  /*0b80*/  USEL UR4, UR4, UR14, !UP0 ;  /* 0x0000000e04047287 */ /* 0x000fe4000c000000 */
[----:B------:R-:W-:-:S04]  /*0b90*/  USEL UR7, UR7, UR15, !UP0 ;  /* 0x0000000f07077287 */ /* 0x000fc8000c000000 */
[----:B0-----:R-:W-:Y:S01]  /*0ba0*/  ISETP.LE.U32.AND P0, PT, R2, UR4, PT ;  /* 0x0000000402007c0c */ /* 0x001fe2000bf03070 */
[----:B------:R-:W-:Y:S02]  /*0bb0*/  IMAD.U32 R2, RZ, RZ, UR4 ;  /* 0x00000004ff027e24 */ /* 0x000fe4000f8e00ff */
[----:B------:R-:W-:-:S05]  /*0bc0*/  IMAD.U32 R0, RZ, RZ, UR7 ;  /* 0x00000007ff007e24 */ /* 0x000fca000f8e00ff */
[----:B------:R-:W-:Y:S01]  /*0bd0*/  ISETP.GE.U32.AND.EX P0, PT, R0, R3, PT, P0 ;  /* 0x000000030000720c */ /* 0x000fe20003f06100 */
[----:B------:R-:W-:Y:S02]  /*0be0*/  IMAD.U32 R3, RZ, RZ, UR7 ;  /* 0x00000007ff037e24 */ /* 0x000fe4000f8e00ff */
[----:B------:R-:W-:-:S10]  /*0bf0*/  IMAD.MOV.U32 R0, RZ, RZ, -0x1 ;  /* 0xffffffffff007424 */ /* 0x000fd400078e00ff */
[----:B------:R-:W-:Y:S05]  /*0c00*/  @P0 BRA `(.L_x_10) ;  /* 0x0000000400880947 */ /* 0x000fea0003800000 */
[----:B------:R-:W-:Y:S01]  /*0c10*/  I2FP.F32.U32 R0, UR8 ;  /* 0x0000000800007c45 */ /* 0x000fe20008201000 */
[----:B------:R-:W-:Y:S01]  /*0c20*/  ULDC.64 UR18, c[0x0][0x628] ;  /* 0x00018a0000127ab9 */ /* 0x000fe20000000a00 */
[----:B------:R-:W-:Y:S01]  /*0c30*/  ULDC UR4, c[0x0][0x150] ;  /* 0x0000540000047ab9 */ /* 0x000fe20000000800 */
[----:B------:R-:W-:Y:S01]  /*0c40*/  ISETP.NE.U32.AND P0, PT, RZ, UR18, PT ;  /* 0x00000012ff007c0c */ /* 0x000fe2000bf05070 */
[----:B------:R-:W-:Y:S01]  /*0c50*/  ULDC UR21, c[0x0][0x630] ;  /* 0x00018c0000157ab9 */ /* 0x000fe20000000800 */
[----:B------:R-:W-:Y:S01]  /*0c60*/  FMUL R0, R0, UR4 ;  /* 0x0000000400007c20 */ /* 0x000fe20008400000 */
[----:B------:R-:W-:Y:S01]  /*0c70*/  R2UR UR22, R2 ;  /* 0x00000000021672ca */ /* 0x000fe200000e0000 */
[----:B------:R-:W-:Y:S01]  /*0c80*/  ULDC UR28, c[0x0][0x154] ;  /* 0x00005500001c7ab9 */ /* 0x000fe20000000800 */
[----:B------:R-:W-:Y:S01]  /*0c90*/  ISETP.NE.AND.EX P0, PT, RZ, UR19, PT, P0 ;  /* 0x00000013ff007c0c */ /* 0x000fe2000bf05300 */
[----:B------:R0:W1:Y:S01]  /*0ca0*/  F2I.U32.TRUNC.NTZ R4, R0 ;  /* 0x0000000000047305 */ /* 0x000062000020f000 */
[----:B------:R-:W-:-:S02]  /*0cb0*/  R2UR UR23, R3 ;  /* 0x00000000031772ca */ /* 0x000fc400000e0000 */
[----:B------:R-:W-:Y:S02]  /*0cc0*/  R2UR UR12, R2 ;  /* 0x00000000020c72ca */ /* 0x000fe400000e0000 */
[----:B------:R-:W-:-:S07]  /*0cd0*/  R2UR UR13, R3 ;  /* 0x00000000030d72ca */ /* 0x000fce00000e0000 */
[----:B0-----:R-:W-:Y:S08]  /*0ce0*/  @!P0 BRA `(.L_x_11) ;  /* 0x0000000000308947 */ /* 0x001ff00003800000 */
[----:B------:R-:W-:Y:S01]  /*0cf0*/  R2UR UR7, R2 ;  /* 0x00000000020772ca */ /* 0x000fe200000e0000 */
[----:B------:R-:W-:Y:S01]  /*0d00*/  ULDC UR4, c[0x0][0x634] ;  /* 0x00018d0000047ab9 */ /* 0x000fe20000000800 */
[----:B------:R-:W-:-:S11]  /*0d10*/  R2UR UR12, R3 ;  /* 0x00000000030c72ca */ /* 0x000fd600000e0000 */
[----:B------:R-:W-:-:S04]  /*0d20*/  UIADD3 UR4, UP1, UR7, UR4, URZ ;  /* 0x0000000407047290 */ /* 0x000fc8000ff3e03f */
[----:B------:R-:W-:-:S04]  /*0d30*/  UIADD3.X UR7, URZ, UR12, URZ, UP1, !UPT ;  /* 0x0000000c3f077290 */ /* 0x000fc80008ffe43f */
[----:B------:R-:W-:-:S04]  /*0d40*/  UIMAD.WIDE.U32 UR12, UR7, UR18, URZ ;  /* 0x00000012070c72a5 */ /* 0x000fc8000f8e003f */
[----:B------:R-:W-:Y:S02]  /*0d50*/  UIMAD.WIDE.U32 UR14, UP1, UR4, UR19, UR12 ;  /* 0x00000013040e72a5 */ /* 0x000fe4000f82000c */
[----:B------:R-:W-:Y:S02]  /*0d60*/  UIMAD.WIDE.U32 UR12, UR4, UR18, URZ ;  /* 0x00000012040c72a5 */ /* 0x000fe4000f8e003f */
[----:B------:R-:W-:Y:S02]  /*0d70*/  UIADD3.X UR17, URZ, URZ, URZ, UP1, !UPT ;  /* 0x0000003f3f117290 */ /* 0x000fe40008ffe43f */
[----:B------:R-:W-:Y:S01]  /*0d80*/  UIADD3 URZ, UP1, UR13, UR14, URZ ;  /* 0x0000000e0d3f7290 */ /* 0x000fe2000ff3e03f */
[----:B------:R-:W-:-:S03]  /*0d90*/  UMOV UR16, UR15 ;  /* 0x0000000f00107c82 */ /* 0x000fc60008000000 */
[----:B------:R-:W-:-:S12]  /*0da0*/  UIMAD.WIDE.U32.X UR12, UR7, UR19, UR16, UP1 ;  /* 0x00000013070c72a5 */ /* 0x000fd800088e0410 */
.L_x_11:
[----:B------:R-:W-:Y:S01]  /*0db0*/  USHF.R.U64 UR4, UR12, UR21, UR13 ;  /* 0x000000150c047299 */ /* 0x000fe2000800120d */
[----:B------:R-:W-:Y:S01]  /*0dc0*/  I2FP.F32.U32 R0, UR11 ;  /* 0x0000000b00007c45 */ /* 0x000fe20008201000 */
[----:B------:R-:W-:Y:S01]  /*0dd0*/  USHF.R.U32.HI UR7, URZ, UR21, UR13 ;  /* 0x000000153f077299 */ /* 0x000fe2000801160d */
[----:B-1----:R-:W-:Y:S01]  /*0de0*/  R2UR UR16, R4 ;  /* 0x00000000041072ca */ /* 0x002fe200000e0000 */
[----:B------:R-:W-:Y:S02]  /*0df0*/  UIADD3 UR19, UP1, URZ, -UR4, URZ ;  /* 0x800000043f137290 */ /* 0x000fe4000ff3e03f */
[----:B------:R-:W-:Y:S01]  /*0e00*/  FMUL R0, R0, UR28 ;  /* 0x0000001c00007c20 */ /* 0x000fe20008400000 */
[----:B------:R-:W-:Y:S01]  /*0e10*/  ULDC.64 UR12, c[0x0][0x620] ;  /* 0x00018800000c7ab9 */ /* 0x000fe20000000a00 */
[----:B------:R-:W-:Y:S01]  /*0e20*/  UIADD3.X UR7, URZ, ~UR7, URZ, UP1, !UPT ;  /* 0x800000073f077290 */ /* 0x000fe20008ffe43f */
[----:B------:R-:W-:Y:S01]  /*0e30*/  UMOV UR14, UR22 ;  /* 0x00000016000e7c82 */ /* 0x000fe20008000000 */
[----:B------:R-:W-:-:S02]  /*0e40*/  UMOV UR15, UR23 ;  /* 0x00000017000f7c82 */ /* 0x000fc40008000000 */
[----:B------:R-:W-:Y:S01]  /*0e50*/  UIMAD UR7, UR7, UR12, URZ ;  /* 0x0000000c070772a4 */ /* 0x000fe2000f8e023f */
[----:B------:R-:W0:Y:S01]  /*0e60*/  F2I.U32.TRUNC.NTZ R0, R0 ;  /* 0x0000000000007305 */ /* 0x000e22000020f000 */
[----:B------:R-:W-:Y:S02]  /*0e70*/  UIMAD.WIDE.U32 UR14, UR19, UR12, UR14 ;  /* 0x0000000c130e72a5 */ /* 0x000fe4000f8e000e */
[----:B------:R-:W-:Y:S01]  /*0e80*/  UIMAD UR19, UR19, UR13, UR7 ;  /* 0x0000000d131372a4 */ /* 0x000fe2000f8e0207 */
[----:B------:R-:W-:Y:S01]  /*0e90*/  ULDC UR30, c[0x0][0x658] ;  /* 0x00019600001e7ab9 */ /* 0x000fe20000000800 */
[----:B------:R-:W-:Y:S02]  /*0ea0*/  UMOV UR28, 0xffffffff ;  /* 0xffffffff001c7882 */ /* 0x000fe40000000000 */
[----:B------:R-:W-:Y:S01]  /*0eb0*/  UIADD3 UR19, UR15, UR19, URZ ;  /* 0x000000130f137290 */ /* 0x000fe2000fffe03f */
[----:B------:R-:W-:Y:S01]  /*0ec0*/  ULDC UR21, c[0x0][0x618] ;  /* 0x0001860000157ab9 */ /* 0x000fe20000000800 */
[----:B------:R-:W-:Y:S01]  /*0ed0*/  ULDC.64 UR12, c[0x0][0x640] ;  /* 0x00019000000c7ab9 */ /* 0x000fe20000000a00 */
[----:B------:R-:W-:Y:S01]  /*0ee0*/  USHF.L.U32 UR15, UR28, UR30, URZ ;  /* 0x0000001e1c0f7299 */ /* 0x000fe2000800063f */
[----:B------:R-:W-:Y:S01]  /*0ef0*/  ISETP.NE.U32.AND P0, PT, RZ, UR12, PT ;  /* 0x0000000cff007c0c */ /* 0x000fe2000bf05070 */
[----:B------:R-:W-:-:S02]  /*0f00*/  USHF.R.U64 UR28, UR14, UR21, UR19 ;  /* 0x000000150e1c7299 */ /* 0x000fc40008001213 */
[----:B------:R-:W-:Y:S01]  /*0f10*/  USHF.R.U32.HI UR14, URZ, UR21, UR19 ;  /* 0x000000153f0e7299 */ /* 0x000fe20008011613 */
[----:B0-----:R-:W-:Y:S01]  /*0f20*/  R2UR UR18, R0 ;  /* 0x00000000001272ca */ /* 0x001fe200000e0000 */
[----:B------:R-:W-:Y:S01]  /*0f30*/  ULDC UR23, c[0x0][0x608] ;  /* 0x0001820000177ab9 */ /* 0x000fe20000000800 */
[----:B------:R-:W-:Y:S01]  /*0f40*/  ISETP.NE.AND.EX P0, PT, RZ, UR13, PT, P0 ;  /* 0x0000000dff007c0c */ /* 0x000fe2000bf05300 */
[----:B------:R-:W-:Y:S02]  /*0f50*/  USHF.R.U64 UR32, UR28, UR23, UR14 ;  /* 0x000000171c207299 */ /* 0x000fe4000800120e */
[----:B------:R-:W-:Y:S01]  /*0f60*/  USHF.R.U32.HI UR14, URZ, UR23, UR14 ;  /* 0x000000173f0e7299 */ /* 0x000fe2000801160e */
[----:B------:R-:W-:Y:S01]  /*0f70*/  UMOV UR22, 0x1 ;  /* 0x0000000100167882 */ /* 0x000fe20000000000 */
[----:B------:R-:W-:Y:S02]  /*0f80*/  UIADD3 UR16, -UR16, URZ, URZ ;  /* 0x0000003f10107290 */ /* 0x000fe4000fffe13f */
[----:B------:R-:W-:-:S02]  /*0f90*/  USHF.R.U64 UR33, UR32, UR30, UR14 ;  /* 0x0000001e20217299 */ /* 0x000fc4000800120e */
[----:B------:R-:W-:Y:S01]  /*0fa0*/  USHF.L.U32 UR21, UR22, UR30, URZ ;  /* 0x0000001e16157299 */ /* 0x000fe2000800063f */
[----:B------:R-:W-:Y:S01]  /*0fb0*/  ULDC UR17, c[0x0][0x144] ;  /* 0x0000510000117ab9 */ /* 0x000fe20000000800 */
[----:B------:R-:W-:Y:S01]  /*0fc0*/  ULDC UR7, c[0x0][0x600] ;  /* 0x0001800000077ab9 */ /* 0x000fe20000000800 */
[----:B------:R-:W-:Y:S02]  /*0fd0*/  ULOP3.LUT UR22, URZ, UR15, URZ, 0x33, !UPT ;  /* 0x0000000f3f167292 */ /* 0x000fe4000f8e333f */
[----:B------:R-:W-:Y:S02]  /*0fe0*/  USHF.R.U32.HI UR15, URZ, UR30, UR14 ;  /* 0x0000001e3f0f7299 */ /* 0x000fe4000801160e */
[----:B------:R-:W-:Y:S02]  /*0ff0*/  UIADD3 UR9, UR7, -0x1, URZ ;  /* 0xffffffff07097890 */ /* 0x000fe4000fffe03f */
[----:B------:R-:W-:Y:S02]  /*1000*/  UIADD3 UR29, -UR18, URZ, URZ ;  /* 0x0000003f121d7290 */ /* 0x000fe4000fffe13f */
[----:B------:R-:W-:Y:S01]  /*1010*/  UIMAD UR8, UR17, UR16, UR8 ;  /* 0x00000010110872a4 */ /* 0x000fe2000f8e0208 */
[----:B------:R-:W-:Y:S01]  /*1020*/  ULDC UR34, c[0x0][0x148] ;  /* 0x0000520000227ab9 */ /* 0x000fe20000000800 */
[----:B------:R-:W-:Y:S01]  /*1030*/  ULDC UR30, c[0x0][0x648] ;  /* 0x00019200001e7ab9 */ /* 0x000fe20000000800 */
[----:B------:R-:W-:Y:S01]  /*1040*/  ULDC UR31, c[0x0][0x638] ;  /* 0x00018e00001f7ab9 */ /* 0x000fe20000000800 */
[----:B------:R-:W-:Y:S01]  /*1050*/  UMOV UR14, UR33 ;  /* 0x00000021000e7c82 */ /* 0x000fe20008000000 */
[----:B------:R-:W-:Y:S07]  /*1060*/  @!P0 BRA `(.L_x_12) ;  /* 0x0000000000308947 */ /* 0x000fee0003800000 */
[----:B------:R-:W-:Y:S02]  /*1070*/  ULDC UR18, c[0x0][0x64c] ;  /* 0x0001930000127ab9 */ /* 0x000fe40000000800 */
        /* <DEDUP_REMOVED lines=8> */
[----:B------:R-:W-:-:S07]  /*1100*/  UIMAD.WIDE.U32.X UR12, UR23, UR13, UR18, UP1 ;  /* 0x0000000d170c72a5 */ /* 0x000fce00088e0412 */
[----:B------:R-:W-:Y:S01]  /*1110*/  UMOV UR14, UR12 ;  /* 0x0000000c000e7c82 */ /* 0x000fe20008000000 */
[----:B------:R-:W-:-:S05]  /*1120*/  UMOV UR15, UR13 ;  /* 0x0000000d000f7c82 */ /* 0x000fca0008000000 */
.L_x_12:
[----:B------:R-:W-:Y:S01]  /*1130*/  USHF.R.U64 UR12, UR14, UR30, UR15 ;  /* 0x0000001e0e0c7299 */ /* 0x000fe2000800120f */
[----:B------:R-:W-:Y:S01]  /*1140*/  IMAD.MOV.U32 R10, RZ, RZ, 0x1 ;  /* 0x00000001ff0a7424 */ /* 0x000fe200078e00ff */
[----:B------:R-:W-:Y:S01]  /*1150*/  @UP2 UIMAD UR8, UR34, UR29, UR11 ;  /* 0x0000001d220822a4 */ /* 0x000fe2000f8e020b */
[----:B------:R-:W-:Y:S01]  /*1160*/  IMAD.U32 R0, RZ, RZ, UR4 ;  /* 0x00000004ff007e24 */ /* 0x000fe2000f8e00ff */
[----:B------:R-:W-:Y:S02]  /*1170*/  UIADD3 UR11, -UR12, URZ, URZ ;  /* 0x0000003f0c0b7290 */ /* 0x000fe4000fffe13f */
[----:B------:R-:W-:Y:S02]  /*1180*/  ULOP3.LUT UR22, UR32, UR22, URZ, 0xc0, !UPT ;  /* 0x0000001620167292 */ /* 0x000fe4000f8ec03f */
[----:B------:R-:W-:Y:S02]  /*1190*/  ULOP3.LUT UR28, UR28, UR9, URZ, 0xc0, !UPT ;  /* 0x000000091c1c7292 */ /* 0x000fe4000f8ec03f */
[----:B------:R-:W-:-:S02]  /*11a0*/  UIMAD UR21, UR21, UR12, UR22 ;  /* 0x0000000c151572a4 */ /* 0x000fc4000f8e0216 */
[----:B------:R-:W-:-:S03]  /*11b0*/  UIMAD UR9, UR11, UR31, UR33 ;  /* 0x0000001f0b0972a4 */ /* 0x000fc6000f8e0221 */
[----:B------:R-:W-:Y:S01]  /*11c0*/  ULDC UR11, c[0x0][0x610] ;  /* 0x00018400000b7ab9 */ /* 0x000fe20000000800 */
[----:B------:R-:W-:Y:S02]  /*11d0*/  UIMAD UR9, UR9, UR7, UR28 ;  /* 0x00000007090972a4 */ /* 0x000fe4000f8e021c */
[----:B------:R-:W-:-:S04]  /*11e0*/  UIMAD UR8, UR21, UR11, UR8 ;  /* 0x0000000b150872a4 */ /* 0x000fc8000f8e0208 */
[----:B------:R-:W-:Y:S02]  /*11f0*/  USEL UR7, UR9, UR8, !UP2 ;  /* 0x0000000809077287 */ /* 0x000fe4000d000000 */
[----:B------:R-:W-:-:S04]  /*1200*/  USEL UR8, UR8, UR9, !UP2 ;  /* 0x0000000908087287 */ /* 0x000fc8000d000000 */
[----:B------:R-:W-:Y:S02]  /*1210*/  IMAD.U32 R4, RZ, RZ, UR7 ;  /* 0x00000007ff047e24 */ /* 0x000fe4000f8e00ff */
[----:B------:R-:W-:-:S07]  /*1220*/  IMAD.U32 R5, RZ, RZ, UR8 ;  /* 0x00000008ff057e24 */ /* 0x000fce000f8e00ff */
.L_x_10:
[----:B------:R-:W-:Y:S02]  /*1230*/  ULDC UR4, c[0x0][0x28c] ;  /* 0x0000a30000047ab9 */ /* 0x000fe40000000800 */
[----:B------:R-:W-:-:S04]  /*1240*/  UIADD3 UR4, UR4, 0x7f, URZ ;  /* 0x0000007f04047890 */ /* 0x000fc8000fffe03f */
[----:B------:R-:W-:-:S04]  /*1250*/  USHF.R.S32.HI UR7, URZ, 0x1f, UR4 ;  /* 0x0000001f3f077899 */ /* 0x000fc80008011404 */
[----:B------:R-:W-:-:S04]  /*1260*/  ULEA.HI UR7, UR7, UR4, URZ, 0x7 ;  /* 0x0000000407077291 */ /* 0x000fc8000f8f383f */
[----:B------:R-:W-:Y:S01]  /*1270*/  USHF.R.S32.HI UR7, URZ, 0x7, UR7 ;  /* 0x000000073f077899 */ /* 0x000fe20008011407 */
[----:B------:R-:W-:Y:S11]  /*1280*/  @!P1 BRA `(.L_x_13) ;  /* 0x00000090009c9947 */ /* 0x000ff60003800000 */
[----:B------:R-:W-:-:S06]  /*1290*/  UISETP.GT.U32.AND UP1, UPT, UR20, 0x1, UPT ;  /* 0x000000011400788c */ /* 0x000fcc000bf24070 */
[----:B------:R-:W-:-:S13]  /*12a0*/  PLOP3.LUT P0, PT, PT, PT, UP1, 0x80, 0x0 ;  /* 0x000000000000781c */ /* 0x000fda0003f0f018 */
[----:B------:R-:W-:Y:S05]  /*12b0*/  @P0 EXIT ;  /* 0x000000000000094d */ /* 0x000fea0003800000 */
.L_x_14:
[----:B------:R-:W-:-:S08]  /*12c0*/  NOP ;  /* 0x0000000000007918 */ /* 0x000fd00000000000 */
[----:B------:R-:W0:Y:S02]  /*12d0*/  USETMAXREG.TRY_ALLOC.CTAPOOL UP1, 0xe8 ;  /* 0x000000e8000079c8 */ /* 0x000e240008020600 */
[----:B0-----:R-:W-:-:S13]  /*12e0*/  PLOP3.LUT P0, PT, PT, PT, UP1, 0x80, 0x0 ;  /* 0x000000000000781c */ /* 0x001fda0003f0f018 */
[----:B------:R-:W-:Y:S05]  /*12f0*/  @!P0 BRA `(.L_x_14) ;  /* 0xfffffffc00f08947 */ /* 0x000fea000383ffff */
[----:B------:R-:W-:-:S13]  /*1300*/  LOP3.LUT P0, RZ, R10, 0xff, RZ, 0xc0, !PT ;  /* 0x000000ff0aff7812 */ /* 0x000fda000780c0ff */
[----:B------:R-:W-:Y:S05]  /*1310*/  @!P0 EXIT ;  /* 0x000000000000894d */ /* 0x000fea0003800000 */
[----:B------:R-:W0:Y:S01]  /*1320*/  S2UR UR12, SR_CgaCtaId ;  /* 0x00000000000c79c3 */ /* 0x000e220000008800 */
[----:B------:R-:W-:Y:S01]  /*1330*/  SHF.R.S32.HI R7, RZ, 0x1f, R6 ;  /* 0x0000001fff077819 */ /* 0x000fe20000011406 */
[----:B------:R-:W-:Y:S01]  /*1340*/  VIADD R12, R11, 0xffffffff ;  /* 0xffffffff0b0c7836 */ /* 0x000fe20000000000 */
[----:B------:R-:W-:Y:S01]  /*1350*/  UMOV UR10, 0x400 ;  /* 0x00000400000a7882 */ /* 0x000fe20000000000 */
[----:B------:R-:W-:Y:S01]  /*1360*/  USHF.R.U32.HI UR4, URZ, 0x3, UR7 ;  /* 0x000000033f047899 */ /* 0x000fe20008011607 */
[CC--:B------:R-:W-:Y:S01]  /*1370*/  LEA.HI R10, R7.reuse, R6.reuse, RZ, 0x2 ;  /* 0x00000006070a7211 */ /* 0x0c0fe200078f10ff */
[----:B------:R-:W-:Y:S01]  /*1380*/  ULOP3.LUT UR11, UR7, 0x7, URZ, 0xc0, !UPT ;  /* 0x00000007070b7892 */ /* 0x000fe2000f8ec03f */
[----:B------:R-:W-:Y:S01]  /*1390*/  LEA.HI R7, R7, R6, RZ, 0x5 ;  /* 0x0000000607077211 */ /* 0x000fe200078f28ff */
[----:B------:R-:W-:Y:S01]  /*13a0*/  UISETP.LT.AND UP1, UPT, UR7, 0x1, UPT ;  /* 0x000000010700788c */ /* 0x000fe2000bf21270 */
[--C-:B------:R-:W-:Y:S01]  /*13b0*/  SHF.R.S32.HI R14, RZ, 0x2, R10.reuse ;  /* 0x00000002ff0e7819 */ /* 0x100fe2000001140a */
[----:B------:R-:W-:Y:S01]  /*13c0*/  ULOP3.LUT UR4, UR4, 0x1, URZ, 0xc0, !UPT ;  /* 0x0000000104047892 */ /* 0x000fe2000f8ec03f */
[----:B------:R-:W-:Y:S01]  /*13d0*/  SHF.R.S32.HI R15, RZ, 0x1f, R10 ;  /* 0x0000001fff0f7819 */ /* 0x000fe2000001140a */
[----:B------:R-:W-:Y:S01]  /*13e0*/  ULDC UR14, c[0x0][0x284] ;  /* 0x0000a100000e7ab9 */ /* 0x000fe20000000800 */
[----:B------:R-:W-:Y:S01]  /*13f0*/  LOP3.LUT R13, R10, 0xfffffffc, RZ, 0xc0, !PT ;  /* 0xfffffffc0a0d7812 */ /* 0x000fe200078ec0ff */
[----:B------:R-:W-:Y:S01]  /*1400*/  USEL UR11, UR11, URZ, !UP0 ;  /* 0x0000003f0b0b7287 */ /* 0x000fe2000c000000 */
[----:B------:R-:W-:Y:S01]  /*1410*/  LEA.HI R15, R15, R14, RZ, 0x3 ;  /* 0x0000000e0f0f7211 */ /* 0x000fe200078f18ff */
[----:B------:R-:W-:Y:S01]  /*1420*/  UISETP.EQ.U32.AND UP0, UPT, UR4, 0x1, !UP0 ;  /* 0x000000010400788c */ /* 0x000fe2000c702070 */
[----:B------:R-:W-:Y:S01]  /*1430*/  ISETP.NE.AND P0, PT, R12, RZ, PT ;  /* 0x000000ff0c00720c */ /* 0x000fe20003f05270 */
[----:B------:R-:W-:Y:S01]  /*1440*/  IMAD.IADD R10, R6, 0x1, -R13 ;  /* 0x00000001060a7824 */ /* 0x000fe200078e0a0d */
[----:B------:R-:W-:Y:S01]  /*1450*/  LOP3.LUT R15, R15, 0xfffffff8, RZ, 0xc0, !PT ;  /* 0xfffffff80f0f7812 */ /* 0x000fe200078ec0ff */
[----:B------:R-:W-:Y:S01]  /*1460*/  IMAD.SHL.U32 R12, R12, 0x8, RZ ;  /* 0x000000080c0c7824 */ /* 0x000fe200078e00ff */
[----:B------:R-:W-:Y:S01]  /*1470*/  SHF.R.S32.HI R13, RZ, 0x5, R7 ;  /* 0x00000005ff0d7819 */ /* 0x000fe20000011407 */
[----:B------:R-:W-:Y:S01]  /*1480*/  ULOP3.LUT UR8, UR5, 0x1, URZ, 0xfc, !UPT ;  /* 0x0000000105087892 */ /* 0x000fe2000f8efc3f */
[----:B------:R-:W-:Y:S01]  /*1490*/  SEL R175, RZ, 0x1, P0 ;  /* 0x00000001ffaf7807 */ /* 0x000fe20000000000 */
[----:B0-----:R-:W-:Y:S01]  /*14a0*/  ULEA UR10, UR12, UR10, 0x18 ;  /* 0x0000000a0c0a7291 */ /* 0x001fe2000f8ec03f */
[----:B------:R-:W-:Y:S01]  /*14b0*/  IMAD.IADD R6, R14, 0x1, -R15 ;  /* 0x000000010e067824 */ /* 0x000fe200078e0a0f */
[----:B------:R-:W-:Y:S01]  /*14c0*/  LOP3.LUT R12, R12, 0x8, RZ, 0xc0, !PT ;  /* 0x000000080c0c7812 */ /* 0x000fe200078ec0ff */
[----:B------:R-:W-:-:S02]  /*14d0*/  USEL UR12, UR7, 0x1, UP1 ;  /* 0x00000001070c7887 */ /* 0x000fc40008800000 */
[----:B------:R-:W-:Y:S01]  /*14e0*/  UIADD3 UR17, UR10, 0x90, URZ ;  /* 0x000000900a117890 */ /* 0x000fe2000fffe03f */
[--C-:B------:R-:W-:Y:S01]  /*14f0*/  SHF.R.S32.HI R7, RZ, 0x1f, R6.reuse ;  /* 0x0000001fff077819 */ /* 0x100fe20000011406 */
[C-C-:B------:R-:W-:Y:S01]  /*1500*/  IMAD R15, R13.reuse, -0x10, -R6.reuse ;  /* 0xfffffff00d0f7824 */ /* 0x140fe200078e0a06 */
[C---:B------:R-:W-:Y:S01]  /*1510*/  LOP3.LUT R177, R12.reuse, 0x8, RZ, 0x3c, !PT ;  /* 0x000000080cb17812 */ /* 0x040fe200078e3cff */
[----:B------:R-:W-:Y:S01]  /*1520*/  USHF.L.U32 UR9, UR7, 0x1, URZ ;  /* 0x0000000107097899 */ /* 0x000fe2000800063f */
[----:B------:R-:W-:Y:S01]  /*1530*/  LOP3.LUT R14, R12, 0x18, RZ, 0x3c, !PT ;  /* 0x000000180c0e7812 */ /* 0x000fe200078e3cff */
[----:B------:R-:W-:Y:S01]  /*1540*/  IMAD.WIDE R6, R13, 0x10, R6 ;  /* 0x000000100d067825 */ /* 0x000fe200078e0206 */
[----:B------:R-:W-:Y:S01]  /*1550*/  LEA R11, R11, UR17, 0x3 ;  /* 0x000000110b0b7c11 */ /* 0x000fe2000f8e18ff */
[----:B------:R-:W-:Y:S02]  /*1560*/  UIADD3 UR12, -UR12, UR7, URZ ;  /* 0x000000070c0c7290 */ /* 0x000fe4000fffe13f */
[----:B------:R-:W-:Y:S01]  /*1570*/  VIADD R15, R15, UR14 ;  /* 0x0000000e0f0f7c36 */ /* 0x000fe20008000000 */
[----:B------:R-:W-:-:S12]  /*1580*/  USEL UR13, URZ, 0x1, !UP0 ;  /* 0x000000013f0d7887 */ /* 0x000fd8000c000000 */
.L_x_201:
[----:B------:R-:W-:Y:S01]  /*1590*/  SHF.L.U32 R12, R175, 0x1f, RZ ;  /* 0x0000001faf0c7819 */ /* 0x000fe200000006ff */
[----:B------:R-:W0:Y:S01]  /*15a0*/  LDC R13, c[0x0][0x28c] ;  /* 0x0000a300ff0d7b82 */ /* 0x000e220000000800 */
[----:B------:R-:W-:Y:S01]  /*15b0*/  UMOV UR4, URZ ;  /* 0x0000003f00047c82 */ /* 0x000fe20008000000 */
[----:B------:R-:W-:Y:S01]  /*15c0*/  UMOV UR15, UR11 ;  /* 0x0000000b000f7c82 */ /* 0x000fe20008000000 */
[----:B-1----:R-:W1:Y:S01]  /*15d0*/  SYNCS.PHASECHK.TRANS64.TRYWAIT P0, [R11+URZ+-0x8], R12 ;  /* 0xfffff80c0b0075a7 */ /* 0x002e62000800017f */
[----:B0-----:R-:W-:Y:S01]  /*15e0*/  ISETP.GE.AND P1, PT, R13, 0x1, PT ;  /* 0x000000010d00780c */ /* 0x001fe20003f26270 */
[----:B-1-34-:R-:W-:-:S12]  /*15f0*/  @!P0 BRA `(.L_x_15) ;  /* 0x000000a000408947 */ /* 0x01afd80003800000 */
.L_x_227:
[----:B------:R-:W-:Y:S01]  /*1600*/  UMOV UR18, URZ ;  /* 0x0000003f00127c82 */ /* 0x000fe20008000000 */
[----:B------:R-:W-:Y:S01]  /*1610*/  UMOV UR19, URZ ;  /* 0x0000003f00137c82 */ /* 0x000fe20008000000 */
[----:B------:R-:W-:Y:S02]  /*1620*/  CS2R R20, SRZ ;  /* 0x0000000000147805 */ /* 0x000fe4000001ff00 */
[----:B------:R-:W-:Y:S02]  /*1630*/  CS2R R16, SRZ ;  /* 0x0000000000107805 */ /* 0x000fe4000001ff00 */
[----:B------:R-:W-:Y:S02]  /*1640*/  CS2R R18, SRZ ;  /* 0x0000000000127805 */ /* 0x000fe4000001ff00 */
[----:B------:R-:W-:Y:S02]  /*1650*/  CS2R R22, SRZ ;  /* 0x0000000000167805 */ /* 0x000fe4000001ff00 */
[----:B------:R-:W-:-:S02]  /*1660*/  CS2R R104, SRZ ;  /* 0x0000000000687805 */ /* 0x000fc4000001ff00 */
[----:B------:R-:W-:Y:S02]  /*1670*/  CS2R R106, SRZ ;  /* 0x00000000006a7805 */ /* 0x000fe4000001ff00 */
        /* <DEDUP_REMOVED lines=32> */
[----:B------:R-:W-:Y:S01]  /*1880*/  CS2R R172, SRZ ;  /* 0x0000000000ac7805 */ /* 0x000fe2000001ff00 */
[----:B------:R-:W-:Y:S01]  /*1890*/  IMAD.MOV.U32 R174, RZ, RZ, RZ ;  /* 0x000000ffffae7224 */ /* 0x000fe200078e00ff */
[----:B------:R-:W-:Y:S01]  /*18a0*/  CS2R R88, SRZ ;  /* 0x0000000000587805 */ /* 0x000fe2000001ff00 */
[----:B------:R-:W-:Y:S01]  /*18b0*/  IMAD.MOV.U32 R176, RZ, RZ, RZ ;  /* 0x000000ffffb07224 */ /* 0x000fe200078e00ff */
[----:B------:R-:W-:Y:S01]  /*18c0*/  CS2R R90, SRZ ;  /* 0x00000000005a7805 */ /* 0x000fe2000001ff00 */
[----:B------:R-:W-:Y:S01]  /*18d0*/  IMAD.U32 R179, RZ, RZ, UR13 ;  /* 0x0000000dffb37e24 */ /* 0x000fe2000f8e00ff */
        /* <DEDUP_REMOVED lines=37> */
[----:B------:R-:W-:Y:S01]  /*1b30*/  CS2R R38, SRZ ;  /* 0x0000000000267805 */ /* 0x000fe2000001ff00 */
[----:B------:R-:W-:Y:S06]  /*1b40*/  @!P1 BRA `(.L_x_16) ;  /* 0x0000000c00d09947 */ /* 0x000fec0003800000 */
[----:B------:R-:W-:-:S06]  /*1b50*/  UISETP.NE.AND UP0, UPT, UR8, 0x3, UPT ;  /* 0x000000030800788c */ /* 0x000fcc000bf05270 */
[----:B------:R-:W-:-:S13]  /*1b60*/  PLOP3.LUT P1, PT, PT, PT, UP0, 0x80, 0x0 ;  /* 0x000000000000781c */ /* 0x000fda0003f2f008 */
[----:B------:R-:W-:Y:S05]  /*1b70*/  @!P1 BRA `(.L_x_17) ;  /* 0x0000000000049947 */ /* 0x000fea0003800000 */
[----:B------:R-:W-:Y:S01]  /*1b80*/  BPT.TRAP 0x1 ;  /* 0x000000040000795c */ /* 0x000fe20000300000 */
.L_x_17:
[----:B------:R-:W-:Y:S01]  /*1b90*/  ULEA UR4, UR11, UR10, 0x3 ;  /* 0x0000000a0b047291 */ /* 0x000fe2000f8e183f */
[----:B0-----:R-:W-:-:S05]  /*1ba0*/  IMAD.U32 R12, RZ, RZ, UR13 ;  /* 0x0000000dff0c7e24 */ /* 0x001fca000f8e00ff */
[----:B------:R-:W-:-:S04]  /*1bb0*/  SHF.L.U32 R12, R12, 0x1f, RZ ;  /* 0x0000001f0c0c7819 */ /* 0x000fc800000006ff */
[----:B------:R0:W1:Y:S01]  /*1bc0*/  SYNCS.PHASECHK.TRANS64.TRYWAIT P0, [UR4], R12 ;  /* 0x0000000cff0075a7 */ /* 0x0000620008000144 */
[----:B------:R-:W-:Y:S05]  /*1bd0*/  @!P1 BRA `(.L_x_18) ;  /* 0x0000000000049947 */ /* 0x000fea0003800000 */
[----:B------:R-:W-:Y:S01]  /*1be0*/  BPT.TRAP 0x1 ;  /* 0x000000040000795c */ /* 0x000fe20000300000 */
.L_x_18:
[----:B-1----:R-:W-:Y:S05]  /*1bf0*/  @P0 BRA `(.L_x_19) ;  /* 0x0000000000080947 */ /* 0x002fea0003800000 */
[----:B------:R-:W1:Y:S02]  /*1c00*/  SYNCS.PHASECHK.TRANS64.TRYWAIT P0, [UR4], R12 ;  /* 0x0000000cff0075a7 */ /* 0x000e640008000144 */
[----:B-1----:R-:W-:Y:S05]  /*1c10*/  @!P0 BRA `(.L_x_20) ;  /* 0x0000009800cc8947 */ /* 0x002fea0003800000 */
.L_x_19:
[----:B------:R-:W-:Y:S01]  /*1c20*/  UIADD3 UR14, UR10, 0x180, URZ ;  /* 0x000001800a0e7890 */ /* 0x000fe2000fffe03f */
[----:B------:R-:W-:Y:S01]  /*1c30*/  WARPGROUP.ARRIVE ;  /* 0x00000000000079c5 */ /* 0x000fe20000000000 */
[----:B------:R-:W-:Y:S01]  /*1c40*/  UIADD3 UR4, UR10, 0x10180, URZ ;  /* 0x000101800a047890 */ /* 0x000fe2000fffe03f */
[----:B------:R-:W-:Y:S01]  /*1c50*/  CS2R R20, SRZ ;  /* 0x0000000000147805 */ /* 0x000fe2000001ff00 */
[----:B------:R-:W-:Y:S01]  /*1c60*/  USHF.R.U32.HI UR14, URZ, 0x4, UR14 ;  /* 0x000000043f0e7899 */ /* 0x000fe2000801160e */
[----:B------:R-:W-:Y:S01]  /*1c70*/  CS2R R16, SRZ ;  /* 0x0000000000107805 */ /* 0x000fe2000001ff00 */
[----:B------:R-:W-:Y:S01]  /*1c80*/  USHF.R.U32.HI UR4, URZ, 0x4, UR4 ;  /* 0x000000043f047899 */ /* 0x000fe20008011604 */
[----:B------:R-:W-:Y:S01]  /*1c90*/  CS2R R18, SRZ ;  /* 0x0000000000127805 */ /* 0x000fe2000001ff00 */
[----:B------:R-:W-:Y:S01]  /*1ca0*/  ULOP3.LUT UR14, UR14, 0x3fff, URZ, 0xc0, !UPT ;  /* 0x00003fff0e0e7892 */ /* 0x000fe2000f8ec03f */
[----:B------:R-:W-:Y:S01]  /*1cb0*/  CS2R R22, SRZ ;  /* 0x0000000000167805 */ /* 0x000fe2000001ff00 */
[----:B------:R-:W-:Y:S01]  /*1cc0*/  ULOP3.LUT UR4, UR4, 0x3fff, URZ, 0xc0, !UPT ;  /* 0x00003fff04047892 */ /* 0x000fe2000f8ec03f */
[----:B------:R-:W-:Y:S01]  /*1cd0*/  CS2R R104, SRZ ;  /* 0x0000000000687805 */ /* 0x000fe2000001ff00 */
[----:B------:R-:W-:Y:S01]  /*1ce0*/  ULOP3.LUT UR14, UR14, 0x10000, URZ, 0xfc, !UPT ;  /* 0x000100000e0e7892 */ /* 0x000fe2000f8efc3f */
[----:B------:R-:W-:Y:S01]  /*1cf0*/  CS2R R106, SRZ ;  /* 0x00000000006a7805 */ /* 0x000fe2000001ff00 */
[----:B------:R-:W-:Y:S01]  /*1d00*/  ULOP3.LUT UR4, UR4, 0x10000, URZ, 0xfc, !UPT ;  /* 0x0001000004047892 */ /* 0x000fe2000f8efc3f */
[----:B------:R-:W-:Y:S01]  /*1d10*/  CS2R R110, SRZ ;  /* 0x00000000006e7805 */ /* 0x000fe2000001ff00 */
[----:B------:R-:W-:Y:S01]  /*1d20*/  ULEA UR15, UR11, UR14, 0x9 ;  /* 0x0000000e0b0f7291 */ /* 0x000fe2000f8e483f */
[----:B------:R-:W-:Y:S01]  /*1d30*/  CS2R R108, SRZ ;  /* 0x00000000006c7805 */ /* 0x000fe2000001ff00 */
[----:B------:R-:W-:Y:S01]  /*1d40*/  UIMAD UR14, UR11, 0x500, UR4 ;  /* 0x000005000b0e78a4 */ /* 0x000fe2000f8e0204 */
[----:B------:R-:W-:Y:S01]  /*1d50*/  CS2R R112, SRZ ;  /* 0x0000000000707805 */ /* 0x000fe2000001ff00 */
[----:B------:R-:W-:Y:S01]  /*1d60*/  UMOV UR21, 0x40000040 ;  /* 0x4000004000157882 */ /* 0x000fe20000000000 */
[----:B------:R-:W-:Y:S01]  /*1d70*/  UMOV UR23, 0x40000040 ;  /* 0x4000004000177882 */ /* 0x000fe20000000000 */
[----:B------:R-:W-:Y:S01]  /*1d80*/  UIADD3 UR4, UR14, 0x100, URZ ;  /* 0x000001000e047890 */ /* 0x000fe2000fffe03f */
[----:B------:R-:W-:Y:S01]  /*1d90*/  CS2R R116, SRZ ;  /* 0x0000000000747805 */ /* 0x000fe2000001ff00 */
[----:B------:R-:W-:Y:S01]  /*1da0*/  UMOV UR20, UR15 ;  /* 0x0000000f00147c82 */ /* 0x000fe20008000000 */
[----:B------:R-:W-:Y:S01]  /*1db0*/  UMOV UR22, UR14 ;  /* 0x0000000e00167c82 */ /* 0x000fe20008000000 */
[----:B------:R-:W-:Y:S01]  /*1dc0*/  UIADD3 UR16, UR14, 0x200, URZ ;  /* 0x000002000e107890 */ /* 0x000fe2000fffe03f */
[----:B------:R-:W-:Y:S01]  /*1dd0*/  QGMMA.64x32x32.F32.E4M3.E4M3 R88, gdesc[UR20], RZ, !UPT ;  /* 0x00600000145879f3 */ /* 0x000fe2000c7008ff */
[----:B------:R-:W-:Y:S01]  /*1de0*/  UMOV UR23, 0x40000040 ;  /* 0x4000004000177882 */ /* 0x000fe20000000000 */
        /* <DEDUP_REMOVED lines=15> */
[----:B------:R-:W-:Y:S01]  /*1ee0*/  UIADD3 UR20, UR15, 0x2, URZ ;  /* 0x000000020f147890 */ /* 0x000fe2000fffe03f */
[----:B------:R-:W-:Y:S01]  /*1ef0*/  CS2R R118, SRZ ;  /* 0x0000000000767805 */ /* 0x000fe2000001ff00 */
[----:B------:R-:W-:Y:S01]  /*1f00*/  UIADD3 UR22, UR14, 0x2, URZ ;  /* 0x000000020e167890 */ /* 0x000fe2000fffe03f */
[----:B------:R-:W-:Y:S01]  /*1f10*/  CS2R R114, SRZ ;  /* 0x0000000000727805 */ /* 0x000fe2000001ff00 */
[----:B------:R-:W-:Y:S01]  /*1f20*/  UMOV UR21, 0x40000040 ;  /* 0x4000004000157882 */ /* 0x000fe20000000000 */
[----:B------:R-:W-:Y:S01]  /*1f30*/  UMOV UR23, 0x40000040 ;  /* 0x4000004000177882 */ /* 0x000fe20000000000 */
[----:B------:R-:W-:Y:S01]  /*1f40*/  UIADD3 UR18, UR14, 0x204, URZ ;  /* 0x000002040e127890 */ /* 0x000fe2000fffe03f */
        /* <DEDUP_REMOVED lines=26> */
[----:B------:R-:W-:Y:S01]  /*20f0*/  CS2R R172, SRZ ;  /* 0x0000000000ac7805 */ /* 0x000fe2000001ff00 */
[----:B------:R-:W-:Y:S02]  /*2100*/  IMAD.MOV.U32 R174, RZ, RZ, RZ ;  /* 0x000000ffffae7224 */ /* 0x000fe400078e00ff */
[----:B------:R-:W-:Y:S01]  /*2110*/  IMAD.MOV.U32 R176, RZ, RZ, RZ ;  /* 0x000000ffffb07224 */ /* 0x000fe200078e00ff */
[----:B------:R-:W-:Y:S01]  /*2120*/  QGMMA.64x32x32.F32.E4M3.E4M3 R88, gdesc[UR20], R88 ;  /* 0x00600000145879f3 */ /* 0x000fe20008700858 */
[----:B------:R-:W-:Y:S01]  /*2130*/  UMOV UR22, UR4 ;  /* 0x0000000400167c82 */ /* 0x000fe20008000000 */
[----:B------:R-:W-:Y:S01]  /*2140*/  UIADD3 UR4, UR14, 0x302, URZ ;  /* 0x000003020e047890 */ /* 0x000fe2000fffe03f */
[----:B------:R-:W-:Y:S02]  /*2150*/  UMOV UR23, 0x40000040 ;  /* 0x4000004000177882 */ /* 0x000fe40000000000 */
[----:B------:R-:W-:Y:S01]  /*2160*/  QGMMA.64x32x32.F32.E4M3.E4M3 R72, gdesc[UR20], R72 ;  /* 0x00600000144879f3 */ /* 0x000fe20008700848 */
[----:B------:R-:W-:Y:S01]  /*2170*/  UMOV UR22, UR16 ;  /* 0x0000001000167c82 */ /* 0x000fe20008000000 */
[----:B------:R-:W-:Y:S01]  /*2180*/  UMOV UR23, 0x40000040 ;  /* 0x4000004000177882 */ /* 0x000fe20000000000 */
[----:B------:R-:W-:Y:S01]  /*2190*/  UIADD3 UR16, UR14, 0x402, URZ ;  /* 0x000004020e107890 */ /* 0x000fe2000fffe03f */
[----:B------:R-:W-:Y:S01]  /*21a0*/  QGMMA.64x32x32.F32.E4M3.E4M3 R56, gdesc[UR20], R56 ;  /* 0x00600000143879f3 */ /* 0x000fe20008700838 */
[----:B------:R-:W-:Y:S01]  /*21b0*/  UMOV UR22, UR4 ;  /* 0x0000000400167c82 */ /* 0x000fe20008000000 */
[----:B------:R-:W-:Y:S01]  /*21c0*/  UMOV UR23, 0x40000040 ;  /* 0x4000004000177882 */ /* 0x000fe20000000000 */
[----:B------:R-:W-:Y:S01]  /*21d0*/  UMOV UR4, 0x4 ;  /* 0x0000000400047882 */ /* 0x000fe20000000000 */
[----:B------:R-:W-:Y:S01]  /*21e0*/  QGMMA.64x32x32.F32.E4M3.E4M3 R40, gdesc[UR20], R40 ;  /* 0x00600000142879f3 */ /* 0x000fe20008700828 */
[----:B------:R-:W-:Y:S01]  /*21f0*/  UMOV UR23, 0x40000040 ;  /* 0x4000004000177882 */ /* 0x000fe20000000000 */
[----:B------:R-:W-:Y:S01]  /*2200*/  UMOV UR22, UR16 ;  /* 0x0000001000167c82 */ /* 0x000fe20008000000 */
[----:B------:R-:W-:Y:S01]  /*2210*/  UIADD3 UR16, UR14, 0x104, URZ ;  /* 0x000001040e107890 */ /* 0x000fe2000fffe03f */
[----:B------:R-:W-:Y:S01]  /*2220*/  QGMMA.64x32x32.F32.E4M3.E4M3 R24, gdesc[UR20], R24 ;  /* 0x00600000141879f3 */ /* 0x000fe20008700818 */
[----:B------:R-:W-:-:S02]  /*2230*/  UIADD3 UR20, UR15, 0x4, URZ ;  /* 0x000000040f147890 */ /* 0x000fc4000fffe03f */
[----:B------:R-:W-:Y:S01]  /*2240*/  UIADD3 UR22, UR14, 0x4, URZ ;  /* 0x000000040e167890 */ /* 0x000fe2000fffe03f */
[----:B------:R-:W-:Y:S01]  /*2250*/  UMOV UR21, 0x40000040 ;  /* 0x4000004000157882 */ /* 0x000fe20000000000 */
[----:B------:R-:W-:-:S07]  /*2260*/  UMOV UR23, 0x40000040 ;  /* 0x4000004000177882 */ /* 0x000fce0000000000 */
        /* <DEDUP_REMOVED lines=11> */
[----:B------:R-:W-:Y:S01]  /*2320*/  UIADD3 UR16, UR14, 0x206, URZ ;  /* 0x000002060e107890 */ /* 0x000fe2000fffe03f */
[----:B------:R-:W-:Y:S01]  /*2330*/  QGMMA.64x32x32.F32.E4M3.E4M3 R40, gdesc[UR20], R40 ;  /* 0x00600000142879f3 */ /* 0x000fe20008700828 */
[----:B------:R-:W-:Y:S01]  /*2340*/  UMOV UR23, 0x40000040 ;  /* 0x4000004000177882 */ /* 0x000fe20000000000 */
[----:B------:R-:W-:-:S02]  /*2350*/  UMOV UR22, UR18 ;  /* 0x0000001200167c82 */ /* 0x000fc40008000000 */
[----:B------:R-:W-:Y:S01]  /*2360*/  QGMMA.64x32x32.F32.E4M3.E4M3 R24, gdesc[UR20], R24 ;  /* 0x00600000141879f3 */ /* 0x000fe20008700818 */
[----:B------:R-:W-:Y:S02]  /*2370*/  UIADD3 UR20, UR15, 0x6, URZ ;  /* 0x000000060f147890 */ /* 0x000fe4000fffe03f */
[----:B------:R-:W-:Y:S02]  /*2380*/  UIADD3 UR22, UR14, 0x6, URZ ;  /* 0x000000060e167890 */ /* 0x000fe4000fffe03f */
[----:B------:R-:W-:Y:S01]  /*2390*/  UIADD3 UR15, UR14, 0x106, URZ ;  /* 0x000001060e0f7890 */ /* 0x000fe2000fffe03f */
[----:B------:R-:W-:Y:S01]  /*23a0*/  UMOV UR21, 0x40000040 ;  /* 0x4000004000157882 */ /* 0x000fe20000000000 */
[----:B------:R-:W-:-:S05]  /*23b0*/  UMOV UR23, 0x40000040 ;  /* 0x4000004000177882 */ /* 0x000fca0000000000 */
[----:B------:R-:W-:Y:S01]  /*23c0*/  QGMMA.64x32x32.F32.E4M3.E4M3 R88, gdesc[UR20], R88 ;  /* 0x00600000145879f3 */ /* 0x000fe20008700858 */
[----:B------:R-:W-:Y:S01]  /*23d0*/  UMOV UR22, UR15 ;  /* 0x0000000f00167c82 */ /* 0x000fe20008000000 */
[----:B------:R-:W-:Y:S01]  /*23e0*/  UIADD3 UR15, UR14, 0x306, URZ ;  /* 0x000003060e0f7890 */ /* 0x000fe2000fffe03f */
[----:B------:R-:W-:Y:S01]  /*23f0*/  UMOV UR23, 0x40000040 ;  /* 0x4000004000177882 */ /* 0x000fe20000000000 */
[----:B------:R-:W-:Y:S01]  /*2400*/  UIADD3 UR14, UR14, 0x406, URZ ;  /* 0x000004060e0e7890 */ /* 0x000fe2000fffe03f */
[----:B------:R-:W-:Y:S01]  /*2410*/  QGMMA.64x32x32.F32.E4M3.E4M3 R72, gdesc[UR20], R72 ;  /* 0x00600000144879f3 */ /* 0x000fe20008700848 */
[----:B------:R-:W-:Y:S01]  /*2420*/  UMOV UR22, UR16 ;  /* 0x0000001000167c82 */ /* 0x000fe20008000000 */
[----:B------:R-:W-:Y:S02]  /*2430*/  UMOV UR23, 0x40000040 ;  /* 0x4000004000177882 */ /* 0x000fe40000000000 */
[----:B------:R-:W-:Y:S01]  /*2440*/  QGMMA.64x32x32.F32.E4M3.E4M3 R56, gdesc[UR20], R56 ;  /* 0x00600000143879f3 */ /* 0x000fe20008700838 */
[----:B------:R-:W-:Y:S01]  /*2450*/  UMOV UR22, UR15 ;  /* 0x0000000f00167c82 */ /* 0x000fe20008000000 */
[----:B------:R-:W-:-:S02]  /*2460*/  UMOV UR23, 0x40000040 ;  /* 0x4000004000177882 */ /* 0x000fc40000000000 */
[----:B------:R-:W-:Y:S01]  /*2470*/  QGMMA.64x32x32.F32.E4M3.E4M3 R40, gdesc[UR20], R40 ;  /* 0x00600000142879f3 */ /* 0x000fe20008700828 */
[----:B------:R-:W-:Y:S01]  /*2480*/  UMOV UR22, UR14 ;  /* 0x0000000e00167c82 */ /* 0x000fe20008000000 */
[----:B------:R-:W-:Y:S01]  /*2490*/  ULDC UR14, c[0x0][0x50c] ;  /* 0x00014300000e7ab9 */ /* 0x000fe20000000800 */
[----:B------:R-:W-:Y:S01]  /*24a0*/  UMOV UR23, 0x40000040 ;  /* 0x4000004000177882 */ /* 0x000fe20000000000 */
[----:B------:R-:W-:Y:S01]  /*24b0*/  UISETP.NE.AND UP0, UPT, UR14, 0x4, UPT ;  /* 0x000000040e00788c */ /* 0x000fe2000bf05270 */
[----:B------:R-:W-:Y:S03]  /*24c0*/  QGMMA.64x32x32.F32.E4M3.E4M3 R24, gdesc[UR20], R24, gsb0 ;  /* 0x00600000141879f3 */ /* 0x000fe60008000818 */
[----:B------:R-:W-:-:S06]  /*24d0*/  USEL UR18, URZ, 0x1, UP0 ;  /* 0x000000013f127887 */ /* 0x000fcc0008000000 */
[----:B------:R-:W-:-:S13]  /*24e0*/  ISETP.NE.AND P0, PT, RZ, UR18, PT ;  /* 0x00000012ff007c0c */ /* 0x000fda000bf05270 */
[----:B------:R-:W-:Y:S05]  /*24f0*/  @!P0 BRA `(.L_x_21) ;  /* 0x0000000400488947 */ /* 0x000fea0003800000 */
[----:B------:R-:W-:Y:S02]  /*2500*/  WARPGROUP.DEPBAR.LE gsb0, 0x0 ;  /* 0x00008000000079c5 */ /* 0x000fe40000010000 */
[----:B------:R-:W-:-:S01]  /*2510*/  FADD R173, RZ, R88 ;  /* 0x00000058ffad7221 */ /* 0x000fc20000000000 */
[----:B------:R-:W-:Y:S01]  /*2520*/  FADD R176, RZ, R89 ;  /* 0x00000059ffb07221 */ /* 0x000fe20000000000 */
        /* <DEDUP_REMOVED lines=78> */
[----:B------:R-:W-:-:S06]  /*2a10*/  UMOV UR4, URZ ;  /* 0x0000003f00047c82 */ /* 0x000fcc0008000000 */
.L_x_21:
[----:B------:R-:W-:Y:S01]  /*2a20*/  UIADD3 UR15, UR11, 0x1, URZ ;  /* 0x000000010b0f7890 */ /* 0x000fe2000fffe03f */
[----:B------:R-:W-:-:S03]  /*2a30*/  UMOV UR19, 0x1 ;  /* 0x0000000100137882 */ /* 0x000fc60000000000 */
[----:B------:R-:W-:-:S04]  /*2a40*/  UISETP.NE.AND UP0, UPT, UR15, 0x8, UPT ;  /* 0x000000080f00788c */ /* 0x000fc8000bf05270 */
[----:B------:R-:W-:Y:S02]  /*2a50*/  USEL UR14, URZ, 0x1, UP0 ;  /* 0x000000013f0e7887 */ /* 0x000fe40008000000 */
[----:B------:R-:W-:Y:S02]  /*2a60*/  USEL UR15, UR15, URZ, UP0 ;  /* 0x0000003f0f0f7287 */ /* 0x000fe40008000000 */
[----:B------:R-:W-:-:S06]  /*2a70*/  ULOP3.LUT UR14, UR13, UR14, URZ, 0x3c, !UPT ;  /* 0x0000000e0d0e7292 */ /* 0x000fcc000f8e3c3f */
[----:B------:R-:W-:-:S07]  /*2a80*/  IMAD.U32 R179, RZ, RZ, UR14 ;  /* 0x0000000effb37e24 */ /* 0x000fce000f8e00ff */
.L_x_16:
[----:B------:R-:W-:-:S06]  /*2a90*/  UISETP.GE.AND UP0, UPT, UR12, 0x1, UPT ;  /* 0x000000010c00788c */ /* 0x000fcc000bf06270 */
[----:B------:R-:W-:-:S13]  /*2aa0*/  PLOP3.LUT P0, PT, PT, PT, UP0, 0x80, 0x0 ;  /* 0x000000000000781c */ /* 0x000fda0003f0f008 */
[----:B------:R-:W-:Y:S05]  /*2ab0*/  @!P0 BRA `(.L_x_22) ;  /* 0x0000000c007c8947 */ /* 0x000fea0003800000 */
[----:B01----:R-:W-:Y:S01]  /*2ac0*/  IMAD.U32 R12, RZ, RZ, UR12 ;  /* 0x0000000cff0c7e24 */ /* 0x003fe2000f8e00ff */
[----:B------:R-:W-:Y:S01]  /*2ad0*/  UMOV UR14, UR11 ;  /* 0x0000000b000e7c82 */ /* 0x000fe20008000000 */
[----:B------:R-:W-:-:S05]  /*2ae0*/  ULDC UR16, c[0x0][0x50c] ;  /* 0x0001430000107ab9 */ /* 0x000fca0000000800 */
.L_x_30:
[----:B------:R-:W-:-:S06]  /*2af0*/  UISETP.NE.AND UP0, UPT, UR8, 0x3, UPT ;  /* 0x000000030800788c */ /* 0x000fcc000bf05270 */
[----:B------:R-:W-:-:S13]  /*2b00*/  PLOP3.LUT P1, PT, PT, PT, UP0, 0x80, 0x0 ;  /* 0x000000000000781c */ /* 0x000fda0003f2f008 */
[----:B01----:R-:W-:Y:S05]  /*2b10*/  @!P1 BRA `(.L_x_23) ;  /* 0x0000000000049947 */ /* 0x003fea0003800000 */
[----:B------:R-:W-:Y:S01]  /*2b20*/  BPT.TRAP 0x1 ;  /* 0x000000040000795c */ /* 0x000fe20000300000 */
.L_x_23:
[----:B------:R-:W-:Y:S01]  /*2b30*/  ULEA UR20, UR15, UR10, 0x3 ;  /* 0x0000000a0f147291 */ /* 0x000fe2000f8e183f */
[----:B------:R-:W-:-:S08]  /*2b40*/  SHF.L.U32 R13, R179, 0x1f, RZ ;  /* 0x0000001fb30d7819 */ /* 0x000fd000000006ff */
[----:B------:R0:W1:Y:S01]  /*2b50*/  SYNCS.PHASECHK.TRANS64.TRYWAIT P0, [UR20], R13 ;  /* 0x0000000dff0075a7 */ /* 0x0000620008000154 */
[----:B------:R-:W-:Y:S05]  /*2b60*/  @!P1 BRA `(.L_x_24) ;  /* 0x0000000000049947 */ /* 0x000fea0003800000 */
[----:B------:R-:W-:Y:S01]  /*2b70*/  BPT.TRAP 0x1 ;  /* 0x000000040000795c */ /* 0x000fe20000300000 */
.L_x_24:
[----:B-1----:R-:W-:Y:S05]  /*2b80*/  @P0 BRA `(.L_x_25) ;  /* 0x0000000000080947 */ /* 0x002fea0003800000 */
[----:B------:R-:W1:Y:S02]  /*2b90*/  SYNCS.PHASECHK.TRANS64.TRYWAIT P0, [UR20], R13 ;  /* 0x0000000dff0075a7 */ /* 0x000e640008000154 */
[----:B-1----:R-:W-:Y:S05]  /*2ba0*/  @!P0 BRA `(.L_x_26) ;  /* 0x0000008c00008947 */ /* 0x002fea0003800000 */
.L_x_25:
[----:B------:R-:W-:Y:S01]  /*2bb0*/  UIADD3 UR20, UR10, 0x10180, URZ ;  /* 0x000101800a147890 */ /* 0x000fe2000fffe03f */
[----:B------:R-:W-:Y:S01]  /*2bc0*/  WARPGROUP.ARRIVE ;  /* 0x00000000000079c5 */ /* 0x000fe20000000000 */
[----:B------:R-:W-:Y:S02]  /*2bd0*/  UIADD3 UR21, UR10, 0x180, URZ ;  /* 0x000001800a157890 */ /* 0x000fe4000fffe03f */
[----:B------:R-:W-:Y:S02]  /*2be0*/  USHF.R.U32.HI UR20, URZ, 0x4, UR20 ;  /* 0x000000043f147899 */ /* 0x000fe40008011614 */
[----:B------:R-:W-:Y:S02]  /*2bf0*/  USHF.R.U32.HI UR21, URZ, 0x4, UR21 ;  /* 0x000000043f157899 */ /* 0x000fe40008011615 */
[----:B------:R-:W-:Y:S02]  /*2c00*/  UISETP.NE.AND UP0, UPT, UR18, URZ, UPT ;  /* 0x0000003f1200728c */ /* 0x000fe4000bf05270 */
[----:B------:R-:W-:-:S02]  /*2c10*/  ULOP3.LUT UR20, UR20, 0x3fff, URZ, 0xc0, !UPT ;  /* 0x00003fff14147892 */ /* 0x000fc4000f8ec03f */
[----:B------:R-:W-:Y:S02]  /*2c20*/  ULOP3.LUT UR21, UR21, 0x3fff, URZ, 0xc0, !UPT ;  /* 0x00003fff15157892 */ /* 0x000fe4000f8ec03f */
[----:B------:R-:W-:Y:S02]  /*2c30*/  USEL UR19, UR19, URZ, !UP0 ;  /* 0x0000003f13137287 */ /* 0x000fe4000c000000 */
[----:B------:R-:W-:Y:S02]  /*2c40*/  ULOP3.LUT UR18, UR20, 0x10000, URZ, 0xfc, !UPT ;  /* 0x0001000014127892 */ /* 0x000fe4000f8efc3f */
[----:B------:R-:W-:Y:S02]  /*2c50*/  ULOP3.LUT UR21, UR21, 0x10000, URZ, 0xfc, !UPT ;  /* 0x0001000015157892 */ /* 0x000fe4000f8efc3f */
[----:B------:R-:W-:Y:S02]  /*2c60*/  UISETP.NE.U32.AND UP0, UPT, UR19, URZ, UPT ;  /* 0x0000003f1300728c */ /* 0x000fe4000bf05070 */
[----:B------:R-:W-:-:S02]  /*2c70*/  UIMAD UR18, UR15, 0x500, UR18 ;  /* 0x000005000f1278a4 */ /* 0x000fc4000f8e0212 */
[----:B------:R-:W-:Y:S02]  /*2c80*/  ULEA UR19, UR15, UR21, 0x9 ;  /* 0x000000150f137291 */ /* 0x000fe4000f8e483f */
[----:B------:R-:W-:Y:S02]  /*2c90*/  UIADD3 UR28, UR18, 0x100, URZ ;  /* 0x00000100121c7890 */ /* 0x000fe4000fffe03f */
[----:B------:R-:W-:Y:S01]  /*2ca0*/  UIADD3 UR29, UR18, 0x200, URZ ;  /* 0x00000200121d7890 */ /* 0x000fe2000fffe03f */
[----:B------:R-:W-:Y:S02]  /*2cb0*/  UMOV UR21, 0x40000040 ;  /* 0x4000004000157882 */ /* 0x000fe40000000000 */
[----:B------:R-:W-:Y:S01]  /*2cc0*/  UMOV UR20, UR19 ;  /* 0x0000001300147c82 */ /* 0x000fe20008000000 */
[----:B------:R-:W-:Y:S01]  /*2cd0*/  UMOV UR22, UR18 ;  /* 0x0000001200167c82 */ /* 0x000fe20008000000 */
[----:B------:R-:W-:Y:S01]  /*2ce0*/  UMOV UR23, 0x40000040 ;  /* 0x4000004000177882 */ /* 0x000fe20000000000 */
[----:B------:R-:W-:Y:S01]  /*2cf0*/  UIADD3 UR30, UR18, 0x300, URZ ;  /* 0x00000300121e7890 */ /* 0x000fe2000fffe03f */
[----:B------:R-:W-:Y:S01]  /*2d00*/  QGMMA.64x32x32.F32.E4M3.E4M3 R88, gdesc[UR20], R88, UP0 ;  /* 0x00600000145879f3 */ /* 0x000fe2000bf00858 */
        /* <DEDUP_REMOVED lines=16> */
[----:B------:R-:W-:-:S02]  /*2e10*/  UIADD3 UR20, UR19, 0x2, URZ ;  /* 0x0000000213147890 */ /* 0x000fc4000fffe03f */
[----:B------:R-:W-:Y:S01]  /*2e20*/  UIADD3 UR22, UR18, 0x2, URZ ;  /* 0x0000000212167890 */ /* 0x000fe2000fffe03f */
[----:B------:R-:W-:Y:S01]  /*2e30*/  UMOV UR21, 0x40000040 ;  /* 0x4000004000157882 */ /* 0x000fe20000000000 */
[----:B------:R-:W-:Y:S01]  /*2e40*/  UMOV UR23, 0x40000040 ;  /* 0x4000004000177882 */ /* 0x000fe20000000000 */
[----:B------:R-:W-:-:S04]  /*2e50*/  UIADD3 UR4, UR4, 0x4, URZ ;  /* 0x0000000404047890 */ /* 0x000fc8000fffe03f */
[----:B------:R-:W-:Y:S02]  /*2e60*/  UISETP.NE.AND UP0, UPT, UR4, UR16, UPT ;  /* 0x000000100400728c */ /* 0x000fe4000bf05270 */
        /* <DEDUP_REMOVED lines=31> */
[----:B------:R-:W-:-:S02]  /*3060*/  UMOV UR23, 0x40000040 ;  /* 0x4000004000177882 */ /* 0x000fc40000000000 */
[----:B------:R-:W-:Y:S01]  /*3070*/  QGMMA.64x32x32.F32.E4M3.E4M3 R40, gdesc[UR20], R40 ;  /* 0x00600000142879f3 */ /* 0x000fe20008700828 */
[----:B------:R-:W-:Y:S01]  /*3080*/  UMOV UR22, UR28 ;  /* 0x0000001c00167c82 */ /* 0x000fe20008000000 */
[----:B------:R-:W-:Y:S01]  /*3090*/  UMOV UR23, 0x40000040 ;  /* 0x4000004000177882 */ /* 0x000fe20000000000 */
[----:B------:R-:W-:Y:S01]  /*30a0*/  UIADD3 UR28, UR18, 0x206, URZ ;  /* 0x00000206121c7890 */ /* 0x000fe2000fffe03f */
[----:B------:R-:W-:Y:S01]  /*30b0*/  QGMMA.64x32x32.F32.E4M3.E4M3 R24, gdesc[UR20], R24 ;  /* 0x00600000141879f3 */ /* 0x000fe20008700818 */
[----:B------:R-:W-:Y:S02]  /*30c0*/  UIADD3 UR20, UR19, 0x6, URZ ;  /* 0x0000000613147890 */ /* 0x000fe4000fffe03f */
[----:B------:R-:W-:Y:S02]  /*30d0*/  UIADD3 UR22, UR18, 0x6, URZ ;  /* 0x0000000612167890 */ /* 0x000fe4000fffe03f */
[----:B------:R-:W-:Y:S01]  /*30e0*/  UIADD3 UR19, UR18, 0x106, URZ ;  /* 0x0000010612137890 */ /* 0x000fe2000fffe03f */
[----:B------:R-:W-:Y:S01]  /*30f0*/  UMOV UR21, 0x40000040 ;  /* 0x4000004000157882 */ /* 0x000fe20000000000 */
[----:B------:R-:W-:Y:S01]  /*3100*/  UMOV UR23, 0x40000040 ;  /* 0x4000004000177882 */ /* 0x000fe20000000000 */
[----:B------:R-:W-:-:S04]  /*3110*/  UIADD3 UR18, UR18, 0x406, URZ ;  /* 0x0000040612127890 */ /* 0x000fc8000fffe03f */
[----:B------:R-:W-:Y:S01]  /*3120*/  QGMMA.64x32x32.F32.E4M3.E4M3 R88, gdesc[UR20], R88 ;  /* 0x00600000145879f3 */ /* 0x000fe20008700858 */
[----:B------:R-:W-:Y:S01]  /*3130*/  UMOV UR22, UR19 ;  /* 0x0000001300167c82 */ /* 0x000fe20008000000 */
[----:B------:R-:W-:Y:S02]  /*3140*/  UMOV UR23, 0x40000040 ;  /* 0x4000004000177882 */ /* 0x000fe40000000000 */
        /* <DEDUP_REMOVED lines=8> */
[----:B------:R-:W-:Y:S01]  /*31d0*/  UMOV UR23, 0x40000040 ;  /* 0x4000004000177882 */ /* 0x000fe20000000000 */
[----:B------:R-:W-:Y:S01]  /*31e0*/  USEL UR18, URZ, 0x1, UP0 ;  /* 0x000000013f127887 */ /* 0x000fe20008000000 */
[----:B------:R-:W-:Y:S05]  /*31f0*/  QGMMA.64x32x32.F32.E4M3.E4M3 R24, gdesc[UR20], R24, gsb0 ;  /* 0x00600000141879f3 */ /* 0x000fea0008000818 */
[----:B------:R-:W-:Y:S01]  /*3200*/  ISETP.NE.AND P0, PT, RZ, UR18, PT ;  /* 0x00000012ff007c0c */ /* 0x000fe2000bf05270 */
[----:B------:R-:W-:-:S12]  /*3210*/  WARPGROUP.DEPBAR.LE gsb0, 0x1 ;  /* 0x00008000000079c5 */ /* 0x000fd80000010100 */
[----:B------:R-:W-:Y:S05]  /*3220*/  @!P0 BRA `(.L_x_27) ;  /* 0x0000000400488947 */ /* 0x000fea0003800000 */
[----:B------:R-:W-:Y:S02]  /*3230*/  WARPGROUP.DEPBAR.LE gsb0, 0x0 ;  /* 0x00008000000079c5 */ /* 0x000fe40000010000 */
[----:B------:R-:W-:-:S01]  /*3240*/  FADD R173, R88, R173 ;  /* 0x000000ad58ad7221 */ /* 0x000fc20000000000 */
[----:B------:R-:W-:Y:S01]  /*3250*/  FADD R176, R89, R176 ;  /* 0x000000b059b07221 */ /* 0x000fe20000000000 */
        /* <DEDUP_REMOVED lines=78> */
[----:B------:R-:W-:-:S06]  /*3740*/  UMOV UR4, URZ ;  /* 0x0000003f00047c82 */ /* 0x000fcc0008000000 */
.L_x_27:
[----:B------:R-:W-:Y:S05]  /*3750*/  @!P1 BRA `(.L_x_28) ;  /* 0x0000000000049947 */ /* 0x000fea0003800000 */
[----:B------:R-:W-:Y:S01]  /*3760*/  BPT.TRAP 0x1 ;  /* 0x000000040000795c */ /* 0x000fe20000300000 */
.L_x_28:
[----:B------:R-:W-:Y:S02]  /*3770*/  UISETP.GT.U32.AND UP0, UPT, UR5, 0x1, UPT ;  /* 0x000000010500788c */ /* 0x000fe4000bf04070 */
[----:B------:R-:W-:-:S04]  /*3780*/  ULEA UR19, UR14, UR10, 0x3 ;  /* 0x0000000a0e137291 */ /* 0x000fc8000f8e183f */
[----:B------:R-:W-:Y:S01]  /*3790*/  UIADD3 UR19, UR19, 0x40, URZ ;  /* 0x0000004013137890 */ /* 0x000fe2000fffe03f */
[----:B------:R-:W-:-:S03]  /*37a0*/  PLOP3.LUT P0, PT, PT, PT, UP0, 0x80, 0x0 ;  /* 0x000000000000781c */ /* 0x000fc60003f0f008 */
[----:B------:R-:W-:-:S09]  /*37b0*/  UPRMT UR19, URZ, 0x654, UR19 ;  /* 0x000006543f137896 */ /* 0x000fd20008000013 */
[----:B------:R-:W-:Y:S01]  /*37c0*/  SYNCS.ARRIVE.TRANS64.RED.A1T0 RZ, [UR19], RZ ;  /* 0x000000ffffff79a7 */ /* 0x000fe20008100413 */
[----:B------:R-:W-:Y:S05]  /*37d0*/  @P0 BRA `(.L_x_29) ;  /* 0x0000000000040947 */ /* 0x000fea0003800000 */
[----:B------:R-:W-:Y:S01]  /*37e0*/  BPT.TRAP 0x1 ;  /* 0x000000040000795c */ /* 0x000fe20000300000 */
.L_x_29:
[----:B------:R-:W-:Y:S01]  /*37f0*/  UIADD3 UR15, UR15, 0x1, URZ ;  /* 0x000000010f0f7890 */ /* 0x000fe2000fffe03f */
[C---:B------:R-:W-:Y:S01]  /*3800*/  ISETP.GT.AND P0, PT, R12.reuse, 0x1, PT ;  /* 0x000000010c00780c */ /* 0x040fe20003f04270 */
[----:B------:R-:W-:Y:S01]  /*3810*/  UIADD3 UR14, UR14, 0x1, URZ ;  /* 0x000000010e0e7890 */ /* 0x000fe2000fffe03f */
[----:B------:R-:W-:Y:S01]  /*3820*/  VIADD R12, R12, 0xffffffff ;  /* 0xffffffff0c0c7836 */ /* 0x000fe20000000000 */
[----:B------:R-:W-:Y:S02]  /*3830*/  UISETP.NE.AND UP0, UPT, UR15, 0x8, UPT ;  /* 0x000000080f00788c */ /* 0x000fe4000bf05270 */
[----:B------:R-:W-:Y:S02]  /*3840*/  UISETP.NE.AND UP1, UPT, UR14, 0x8, UPT ;  /* 0x000000080e00788c */ /* 0x000fe4000bf25270 */
[----:B------:R-:W-:Y:S02]  /*3850*/  USEL UR19, URZ, 0x1, UP0 ;  /* 0x000000013f137887 */ /* 0x000fe40008000000 */
[----:B------:R-:W-:-:S02]  /*3860*/  USEL UR15, UR15, URZ, UP0 ;  /* 0x0000003f0f0f7287 */ /* 0x000fc40008000000 */
[----:B------:R-:W-:Y:S02]  /*3870*/  USEL UR14, UR14, URZ, UP1 ;  /* 0x0000003f0e0e7287 */ /* 0x000fe40008800000 */
[----:B------:R-:W-:Y:S01]  /*3880*/  LOP3.LUT R179, R179, UR19, RZ, 0x3c, !PT ;  /* 0x00000013b3b37c12 */ /* 0x000fe2000f8e3cff */
[----:B------:R-:W-:Y:S01]  /*3890*/  UMOV UR19, 0x1 ;  /* 0x0000000100137882 */ /* 0x000fe20000000000 */
[----:B------:R-:W-:Y:S08]  /*38a0*/  @P0 BRA `(.L_x_30) ;  /* 0xfffffff000900947 */ /* 0x000ff0000383ffff */
.L_x_22:
[----:B------:R-:W-:Y:S01]  /*38b0*/  UISETP.NE.AND UP0, UPT, UR4, URZ, UPT ;  /* 0x0000003f0400728c */ /* 0x000fe2000bf05270 */
[----:B01----:R-:W0:Y:S03]  /*38c0*/  LDC R12, c[0x0][0x28c] ;  /* 0x0000a300ff0c7b82 */ /* 0x003e260000000800 */
[----:B------:R-:W-:-:S06]  /*38d0*/  USEL UR4, URZ, 0x1, !UP0 ;  /* 0x000000013f047887 */ /* 0x000fcc000c000000 */
[----:B------:R-:W-:-:S13]  /*38e0*/  ISETP.NE.AND P0, PT, RZ, UR4, PT ;  /* 0x00000004ff007c0c */ /* 0x000fda000bf05270 */
[----:B------:R-:W-:Y:S05]  /*38f0*/  @!P0 BRA `(.L_x_31) ;  /* 0x0000000400448947 */ /* 0x000fea0003800000 */
[----:B------:R-:W-:Y:S02]  /*3900*/  WARPGROUP.DEPBAR.LE gsb0, 0x0 ;  /* 0x00008000000079c5 */ /* 0x000fe40000010000 */
[----:B------:R-:W-:Y:S01]  /*3910*/  FADD R173, R88, R173 ;  /* 0x000000ad58ad7221 */ /* 0x000fe20000000000 */
        /* <DEDUP_REMOVED lines=78> */
[----:B------:R-:W-:-:S07]  /*3e00*/  FADD R20, R20, R39 ;  /* 0x0000002714147221 */ /* 0x000fce0000000000 */
.L_x_31:
[----:B0-----:R-:W-:Y:S01]  /*3e10*/  ISETP.GE.AND P0, PT, R12, 0x1, PT ;  /* 0x000000010c00780c */ /* 0x001fe20003f06270 */
[----:B------:R0:W-:Y:S01]  /*3e20*/  SYNCS.ARRIVE.TRANS64.A1T0 RZ, [R177+UR17], RZ ;  /* 0x000000ffb1ff79a7 */ /* 0x0001e20008100011 */
[----:B------:R-:W-:-:S11]  /*3e30*/  WARPGROUP.DEPBAR.LE gsb0, 0x0 ;  /* 0x00008000000079c5 */ /* 0x000fd60000010000 */
[----:B------:R-:W-:Y:S05]  /*3e40*/  @!P0 BRA `(.L_x_32) ;  /* 0x0000000000388947 */ /* 0x000fea0003800000 */
[----:B------:R-:W-:-:S06]  /*3e50*/  UISETP.NE.AND UP0, UPT, UR8, 0x3, UPT ;  /* 0x000000030800788c */ /* 0x000fcc000bf05270 */
[----:B------:R-:W-:-:S13]  /*3e60*/  PLOP3.LUT P0, PT, PT, PT, UP0, 0x80, 0x0 ;  /* 0x000000000000781c */ /* 0x000fda0003f0f008 */
[----:B------:R-:W-:Y:S05]  /*3e70*/  @!P0 BRA `(.L_x_33) ;  /* 0x0000000000048947 */ /* 0x000fea0003800000 */
[----:B------:R-:W-:Y:S01]  /*3e80*/  BPT.TRAP 0x1 ;  /* 0x000000040000795c */ /* 0x000fe20000300000 */
.L_x_33:
[----:B------:R-:W-:Y:S02]  /*3e90*/  UIADD3 UR4, UR12, UR11, URZ ;  /* 0x0000000b0c047290 */ /* 0x000fe4000fffe03f */
[----:B------:R-:W-:Y:S02]  /*3ea0*/  UISETP.GT.U32.AND UP0, UPT, UR5, 0x1, UPT ;  /* 0x000000010500788c */ /* 0x000fe4000bf04070 */
[----:B------:R-:W-:-:S04]  /*3eb0*/  USHF.L.U32 UR4, UR4, 0x3, URZ ;  /* 0x0000000304047899 */ /* 0x000fc8000800063f */
[----:B------:R-:W-:Y:S01]  /*3ec0*/  ULOP3.LUT UR4, UR4, 0x38, URZ, 0xc0, !UPT ;  /* 0x0000003804047892 */ /* 0x000fe2000f8ec03f */
[----:B------:R-:W-:-:S03]  /*3ed0*/  PLOP3.LUT P0, PT, PT, PT, UP0, 0x80, 0x0 ;  /* 0x000000000000781c */ /* 0x000fc60003f0f008 */
[----:B------:R-:W-:-:S04]  /*3ee0*/  UIADD3 UR4, UR10, 0x40, UR4 ;  /* 0x000000400a047890 */ /* 0x000fc8000fffe004 */
[----:B------:R-:W-:-:S09]  /*3ef0*/  UPRMT UR4, URZ, 0x654, UR4 ;  /* 0x000006543f047896 */ /* 0x000fd20008000004 */
[----:B------:R-:W-:Y:S01]  /*3f00*/  SYNCS.ARRIVE.TRANS64.RED.A1T0 RZ, [UR4], RZ ;  /* 0x000000ffffff79a7 */ /* 0x000fe20008100404 */
[----:B------:R-:W-:Y:S05]  /*3f10*/  @P0 BRA `(.L_x_32) ;  /* 0x0000000000040947 */ /* 0x000fea0003800000 */
[----:B------:R-:W-:Y:S01]  /*3f20*/  BPT.TRAP 0x1 ;  /* 0x000000040000795c */ /* 0x000fe20000300000 */
.L_x_32:
[----:B------:R-:W-:Y:S01]  /*3f30*/  SHF.L.U32 R12, R175, 0x1f, RZ ;  /* 0x0000001faf0c7819 */ /* 0x000fe200000006ff */
[----:B------:R-:W1:Y:S01]  /*3f40*/  LDC R31, c[0x0][0x288] ;  /* 0x0000a200ff1f7b82 */ /* 0x000e620000000800 */
[----:B------:R-:W-:Y:S02]  /*3f50*/  IMAD.SHL.U32 R28, R5, 0x40, RZ ;  /* 0x00000040051c7824 */ /* 0x000fe400078e00ff */
[----:B------:R-:W2:Y:S02]  /*3f60*/  SYNCS.PHASECHK.TRANS64.TRYWAIT P0, [R11+URZ+0x8], R12 ;  /* 0x0000080c0b0075a7 */ /* 0x000ea4000800017f */
[----:B--2---:R-:W-:Y:S05]  /*3f70*/  @!P0 BRA `(.L_x_34) ;  /* 0x0000007800248947 */ /* 0x004fea0003800000 */
.L_x_228:
[----:B------:R-:W-:Y:S01]  /*3f80*/  ULDC UR4, c[0x0][0x284] ;  /* 0x0000a10000047ab9 */ /* 0x000fe20000000800 */
[----:B------:R-:W-:Y:S01]  /*3f90*/  IMAD R30, R4, 0xa0, RZ ;  /* 0x000000a0041e7824 */ /* 0x000fe200078e02ff */
[----:B------:R-:W-:-:S04]  /*3fa0*/  ISETP.GE.AND P0, PT, R28, UR4, PT ;  /* 0x000000041c007c0c */ /* 0x000fc8000bf06270 */
[----:B-1----:R-:W-:-:S13]  /*3fb0*/  ISETP.GE.OR P0, PT, R30, R31, P0 ;  /* 0x0000001f1e00720c */ /* 0x002fda0000706670 */
[----:B------:R-:W-:Y:S05]  /*3fc0*/  @P0 BRA `(.L_x_35) ;  /* 0x0000005c00500947 */ /* 0x000fea0003800000 */
[----:B------:R-:W1:Y:S01]  /*3fd0*/  LDC.64 R32, c[0x0][0x5c8] ;  /* 0x00017200ff207b82 */ /* 0x000e620000000a00 */
[----:B------:R-:W-:Y:S01]  /*3fe0*/  IMAD.SHL.U32 R26, R10, 0x2, RZ ;  /* 0x000000020a1a7824 */ /* 0x000fe200078e00ff */
[----:B------:R-:W-:Y:S01]  /*3ff0*/  SHF.R.S32.HI R35, RZ, 0x1f, R0 ;  /* 0x0000001fff237819 */ /* 0x000fe20000011400 */
[----:B------:R-:W-:Y:S01]  /*4000*/  ULDC.64 UR14, c[0x0][0x5d0] ;  /* 0x00017400000e7ab9 */ /* 0x000fe20000000a00 */
[----:B------:R-:W-:Y:S01]  /*4010*/  SHF.R.S32.HI R34, RZ, 0x1f, R30 ;  /* 0x0000001fff227819 */ /* 0x000fe2000001141e */
[----:B------:R-:W-:Y:S01]  /*4020*/  BSSY B0, `(.L_x_35) ;  /* 0x00005ce000007945 */ /* 0x000fe20003800000 */
[----:B------:R-:W-:Y:S01]  /*4030*/  SHF.R.S32.HI R27, RZ, 0x1f, R26 ;  /* 0x0000001fff1b7819 */ /* 0x000fe2000001141a */
[----:B------:R-:W-:Y:S02]  /*4040*/  IMAD R25, R35, UR14, RZ ;  /* 0x0000000e23197c24 */ /* 0x000fe4000f8e02ff */
[----:B------:R-:W-:Y:S02]  /*4050*/  IMAD.IADD R28, R15, 0x1, -R28 ;  /* 0x000000010f1c7824 */ /* 0x000fe400078e0a1c */
[----:B--2---:R-:W-:-:S04]  /*4060*/  IMAD.WIDE.U32 R12, R0, UR14, R26 ;  /* 0x0000000e000c7c25 */ /* 0x004fc8000f8e001a */
[----:B------:R-:W-:Y:S01]  /*4070*/  IMAD R29, R0, UR15, R25 ;  /* 0x0000000f001d7c24 */ /* 0x000fe2000f8e0219 */
[----:B------:R-:W-:Y:S01]  /*4080*/  IADD3 R12, P0, R30, R12, RZ ;  /* 0x0000000c1e0c7210 */ /* 0x000fe20007f1e0ff */
[----:B------:R-:W-:Y:S01]  /*4090*/  IMAD.WIDE R24, R5, 0x40, R6 ;  /* 0x0000004005187825 */ /* 0x000fe200078e0206 */
[----:B------:R-:W-:Y:S02]  /*40a0*/  ULDC.64 UR14, c[0x0][0x5c0] ;  /* 0x00017000000e7ab9 */ /* 0x000fe40000000a00 */
[----:B------:R-:W-:Y:S01]  /*40b0*/  IADD3.X R13, R34, R13, R29, P0, !PT ;  /* 0x0000000d220d7210 */ /* 0x000fe200007fe41d */
[----:B------:R-:W-:Y:S02]  /*40c0*/  IMAD R29, R10, -0x2, R31 ;  /* 0xfffffffe0a1d7824 */ /* 0x000fe400078e021f */
[-C--:B-1----:R-:W-:Y:S02]  /*40d0*/  IMAD R4, R25, R32.reuse, RZ ;  /* 0x0000002019047224 */ /* 0x082fe400078e02ff */
[----:B------:R-:W-:-:S04]  /*40e0*/  IMAD.WIDE.U32 R12, R24, R32, R12 ;  /* 0x00000020180c7225 */ /* 0x000fc800078e000c */
[----:B------:R-:W-:Y:S01]  /*40f0*/  IMAD R5, R24, R33, R4 ;  /* 0x0000002118057224 */ /* 0x000fe200078e0204 */
[----:B------:R-:W-:Y:S01]  /*4100*/  LEA R4, P0, R32, R12, 0x3 ;  /* 0x0000000c20047211 */ /* 0x000fe200078018ff */
[----:B------:R-:W-:Y:S01]  /*4110*/  IMAD.IADD R29, R29, 0x1, -R30 ;  /* 0x000000011d1d7824 */ /* 0x000fe200078e0a1e */
[----:B------:R-:W-:Y:S01]  /*4120*/  IADD3 R12, P1, R12, UR14, RZ ;  /* 0x0000000e0c0c7c10 */ /* 0x000fe2000ff3e0ff */
[----:B------:R-:W-:Y:S01]  /*4130*/  IMAD.IADD R13, R13, 0x1, R5 ;  /* 0x000000010d0d7824 */ /* 0x000fe200078e0205 */
[----:B------:R-:W-:-:S04]  /*4140*/  IADD3 R4, P2, R4, UR14, RZ ;  /* 0x0000000e04047c10 */ /* 0x000fc8000ff5e0ff */
[----:B------:R-:W-:Y:S02]  /*4150*/  LEA.HI.X R5, R32, R13, R33, 0x3, P0 ;  /* 0x0000000d20057211 */ /* 0x000fe400000f1c21 */
[----:B---3-5:R-:W-:Y:S02]  /*4160*/  FSETP.NEU.AND P0, PT, R8, RZ, PT ;  /* 0x000000ff0800720b */ /* 0x028fe40003f0d000 */
[----:B------:R-:W-:Y:S02]  /*4170*/  IADD3.X R13, R13, UR15, RZ, P1, !PT ;  /* 0x0000000f0d0d7c10 */ /* 0x000fe40008ffe4ff */
[----:B------:R-:W-:-:S09]  /*4180*/  IADD3.X R5, R5, UR15, RZ, P2, !PT ;  /* 0x0000000f05057c10 */ /* 0x000fd200097fe4ff */
[----:B------:R-:W-:Y:S05]  /*4190*/  @!P0 BRA `(.L_x_36) ;  /* 0x0000004400388947 */ /* 0x000fea0003800000 */
[----:B------:R-:W-:Y:S01]  /*41a0*/  ULDC.64 UR14, c[0x0][0x5b8] ;  /* 0x00016e00000e7ab9 */ /* 0x000fe20000000a00 */
[----:B------:R-:W-:Y:S01]  /*41b0*/  ULDC.64 UR18, c[0x0][0x5a8] ;  /* 0x00016a0000127ab9 */ /* 0x000fe20000000a00 */
[----:B------:R-:W-:Y:S01]  /*41c0*/  IMAD.WIDE.U32 R26, R0, UR14, R26 ;  /* 0x0000000e001a7c25 */ /* 0x000fe2000f8e001a */
[----:B------:R-:W-:Y:S03]  /*41d0*/  BSSY B1, `(.L_x_37) ;  /* 0x0000010000017945 */ /* 0x000fe60003800000 */
[----:B------:R-:W-:Y:S01]  /*41e0*/  IMAD R31, R35, UR14, RZ ;  /* 0x0000000e231f7c24 */ /* 0x000fe2000f8e02ff */
[----:B------:R-:W-:-:S03]  /*41f0*/  IADD3 R30, P0, R30, R26, RZ ;  /* 0x0000001a1e1e7210 */ /* 0x000fc60007f1e0ff */
[----:B------:R-:W-:Y:S01]  /*4200*/  IMAD R31, R0, UR15, R31 ;  /* 0x0000000f001f7c24 */ /* 0x000fe2000f8e021f */
[----:B------:R-:W-:Y:S01]  /*4210*/  ULDC.64 UR14, c[0x0][0x5b0] ;  /* 0x00016c00000e7ab9 */ /* 0x000fe20000000a00 */
[----:B------:R-:W-:Y:S01]  /*4220*/  PRMT R0, RZ, 0x7610, R0 ;  /* 0x00007610ff007816 */ /* 0x000fe20000000000 */
[----:B------:R-:W-:Y:S02]  /*4230*/  IMAD R33, R25, UR14, RZ ;  /* 0x0000000e19217c24 */ /* 0x000fe4000f8e02ff */
[----:B------:R-:W-:Y:S02]  /*4240*/  IADD3.X R31, R34, R27, R31, P0, !PT ;  /* 0x0000001b221f7210 */ /* 0x000fe400007fe41f */
[----:B------:R-:W-:Y:S01]  /*4250*/  ISETP.GE.AND P0, PT, R29, 0x1, PT ;  /* 0x000000011d00780c */ /* 0x000fe20003f06270 */
[C---:B------:R-:W-:Y:S02]  /*4260*/  IMAD R33, R24.reuse, UR15, R33 ;  /* 0x0000000f18217c24 */ /* 0x040fe4000f8e0221 */
[----:B------:R-:W-:Y:S01]  /*4270*/  IMAD.WIDE.U32 R26, R24, UR14, R30 ;  /* 0x0000000e181a7c25 */ /* 0x000fe2000f8e001e */
[----:B------:R-:W-:-:S02]  /*4280*/  ISETP.LT.OR P2, PT, R28, 0x1, !P0 ;  /* 0x000000011c00780c */ /* 0x000fc40004741670 */
[----:B------:R-:W-:-:S04]  /*4290*/  IADD3 R26, P1, R26, UR18, RZ ;  /* 0x000000121a1a7c10 */ /* 0x000fc8000ff3e0ff */
[----:B------:R-:W-:-:S07]  /*42a0*/  IADD3.X R27, R27, UR19, R33, P1, !PT ;  /* 0x000000131b1b7c10 */ /* 0x000fce0008ffe421 */
[----:B------:R-:W-:Y:S05]  /*42b0*/  @P2 BRA `(.L_x_38) ;  /* 0x0000000000042947 */ /* 0x000fea0003800000 */
[----:B------:R1:W5:Y:S02]  /*42c0*/  LDG.E.U8 R0, desc[UR26][R26.64] ;  /* 0x0000001a1a007981 */ /* 0x000364000c1e1100 */
.L_x_38:
[----:B------:R-:W-:Y:S05]  /*42d0*/  BSYNC B1 ;  /* 0x0000000000017941 */ /* 0x000fea0003800000 */
.L_x_37:
[----:B-----5:R-:W-:Y:S01]  /*42e0*/  LOP3.LUT R0, R0, 0xff, RZ, 0xc0, !PT ;  /* 0x000000ff00007812 */ /* 0x020fe200078ec0ff */
[----:B------:R-:W-:Y:S01]  /*42f0*/  BSSY B1, `(.L_x_39) ;  /* 0x000000c000017945 */ /* 0x000fe20003800000 */
[----:B------:R-:W-:Y:S02]  /*4300*/  ISETP.GE.AND P1, PT, R29, 0x2, PT ;  /* 0x000000021d00780c */ /* 0x000fe40003f26270 */
[----:B------:R-:W-:Y:S02]  /*4310*/  F2FP.F16.E4M3.UNPACK_B R0, R0 ;  /* 0x00000000ff00723e */ /* 0x000fe400020006ff */
[----:B------:R-:W-:-:S03]  /*4320*/  ISETP.LT.OR P3, PT, R28, 0x1, !P1 ;  /* 0x000000011c00780c */ /* 0x000fc60004f61670 */
[----:B------:R-:W-:-:S05]  /*4330*/  HADD2.F32 R33, -RZ, R0.H0_H0 ;  /* 0x20000000ff217230 */ /* 0x000fca0000004100 */
[----:B------:R-:W-:-:S04]  /*4340*/  FMUL R0, R33, R8 ;  /* 0x0000000821007220 */ /* 0x000fc80000400000 */
[----:B------:R-:W-:-:S05]  /*4350*/  FFMA R0, R173, R9, R0 ;  /* 0x00000009ad007223 */ /* 0x000fca0000000000 */
[----:B------:R-:W-:Y:S02]  /*4360*/  F2FP.SATFINITE.E4M3.F32.PACK_AB_MERGE_C R33, RZ, R0, RZ ;  /* 0x00000000ff21723e */ /* 0x000fe400048070ff */
[----:B------:R-:W-:-:S03]  /*4370*/  PRMT R0, RZ, 0x7610, R0 ;  /* 0x00007610ff007816 */ /* 0x000fc60000000000 */
[----:B------:R2:W-:Y:S01]  /*4380*/  @!P2 STG.E.U8 desc[UR26][R12.64], R33 ;  /* 0x000000210c00a986 */ /* 0x0005e2000c10111a */
[----:B------:R-:W-:Y:S05]  /*4390*/  @P3 BRA `(.L_x_40) ;  /* 0x0000000000043947 */ /* 0x000fea0003800000 */
[----:B------:R3:W5:Y:S02]  /*43a0*/  LDG.E.U8 R0, desc[UR26][R26.64+0x1] ;  /* 0x0000011a1a007981 */ /* 0x000764000c1e1100 */
.L_x_40:
[----:B------:R-:W-:Y:S05]  /*43b0*/  BSYNC B1 ;  /* 0x0000000000017941 */ /* 0x000fea0003800000 */
.L_x_39:
[----:B-----5:R-:W-:Y:S01]  /*43c0*/  LOP3.LUT R0, R0, 0xff, RZ, 0xc0, !PT ;  /* 0x000000ff00007812 */ /* 0x020fe200078ec0ff */
[----:B------:R-:W-:Y:S01]  /*43d0*/  BSSY B1, `(.L_x_41) ;  /* 0x0000012000017945 */ /* 0x000fe20003800000 */
[----:B------:R-:W-:Y:S02]  /*43e0*/  IADD3 R35, P2, R24, 0x8, RZ ;  /* 0x0000000818237810 */ /* 0x000fe40007f5e0ff */
[----:B------:R-:W-:Y:S02]  /*43f0*/  F2FP.F16.E4M3.UNPACK_B R0, R0 ;  /* 0x00000000ff00723e */ /* 0x000fe400020006ff */
[----:B------:R-:W-:Y:S01]  /*4400*/  ISETP.LT.OR P0, PT, R28, 0x9, !P0 ;  /* 0x000000091c00780c */ /* 0x000fe20004701670 */
[----:B------:R-:W-:Y:S02]  /*4410*/  IMAD.X R24, RZ, RZ, R25, P2 ;  /* 0x000000ffff187224 */ /* 0x000fe400010e0619 */
[----:B--2---:R-:W-:Y:S01]  /*4420*/  HADD2.F32 R33, -RZ, R0.H0_H0 ;  /* 0x20000000ff217230 */ /* 0x004fe20000004100 */
[----:B------:R-:W-:Y:S01]  /*4430*/  PRMT R0, RZ, 0x7610, R0 ;  /* 0x00007610ff007816 */ /* 0x000fe20000000000 */
[----:B------:R-:W-:-:S02]  /*4440*/  IMAD R24, R24, UR14, RZ ;  /* 0x0000000e18187c24 */ /* 0x000fc4000f8e02ff */
[----:B------:R-:W-:-:S04]  /*4450*/  IMAD.WIDE.U32 R30, R35, UR14, R30 ;  /* 0x0000000e231e7c25 */ /* 0x000fc8000f8e001e */
[----:B------:R-:W-:Y:S01]  /*4460*/  FMUL R33, R33, R8 ;  /* 0x0000000821217220 */ /* 0x000fe20000400000 */
[----:B------:R-:W-:-:S03]  /*4470*/  IMAD R35, R35, UR15, R24 ;  /* 0x0000000f23237c24 */ /* 0x000fc6000f8e0218 */
[----:B------:R-:W-:Y:S01]  /*4480*/  FFMA R33, R176, R9, R33 ;  /* 0x00000009b0217223 */ /* 0x000fe20000000021 */
[----:B------:R-:W-:-:S04]  /*4490*/  IADD3 R24, P2, R30, UR18, RZ ;  /* 0x000000121e187c10 */ /* 0x000fc8000ff5e0ff */
[----:B------:R-:W-:Y:S02]  /*44a0*/  F2FP.SATFINITE.E4M3.F32.PACK_AB_MERGE_C R33, RZ, R33, RZ ;  /* 0x00000021ff21723e */ /* 0x000fe400048070ff */
[----:B------:R-:W-:-:S03]  /*44b0*/  IADD3.X R25, R31, UR19, R35, P2, !PT ;  /* 0x000000131f197c10 */ /* 0x000fc600097fe423 */
[----:B------:R2:W-:Y:S01]  /*44c0*/  @!P3 STG.E.U8 desc[UR26][R12.64+0x1], R33 ;  /* 0x000001210c00b986 */ /* 0x0005e2000c10111a */
[----:B------:R-:W-:Y:S05]  /*44d0*/  @P0 BRA `(.L_x_42) ;  /* 0x0000000000040947 */ /* 0x000fea0003800000 */
[----:B------:R4:W5:Y:S02]  /*44e0*/  LDG.E.U8 R0, desc[UR26][R24.64] ;  /* 0x0000001a18007981 */ /* 0x000964000c1e1100 */
.L_x_42:
[----:B------:R-:W-:Y:S05]  /*44f0*/  BSYNC B1 ;  /* 0x0000000000017941 */ /* 0x000fea0003800000 */
.L_x_41:
[----:B-----5:R-:W-:Y:S01]  /*4500*/  LOP3.LUT R0, R0, 0xff, RZ, 0xc0, !PT ;  /* 0x000000ff00007812 */ /* 0x020fe200078ec0ff */
[----:B------:R-:W-:Y:S01]  /*4510*/  BSSY B1, `(.L_x_43) ;  /* 0x000000b000017945 */ /* 0x000fe20003800000 */
[----:B------:R-:W-:Y:S02]  /*4520*/  ISETP.LT.OR P1, PT, R28, 0x9, !P1 ;  /* 0x000000091c00780c */ /* 0x000fe40004f21670 */
[----:B------:R-:W-:-:S05]  /*4530*/  F2FP.F16.E4M3.UNPACK_B R0, R0 ;  /* 0x00000000ff00723e */ /* 0x000fca00020006ff */
        /* <DEDUP_REMOVED lines=8> */
.L_x_44:
[----:B------:R-:W-:Y:S05]  /*45c0*/  BSYNC B1 ;  /* 0x0000000000017941 */ /* 0x000fea0003800000 */
.L_x_43:
[----:B-----5:R-:W-:Y:S01]  /*45d0*/  LOP3.LUT R0, R0, 0xff, RZ, 0xc0, !PT ;  /* 0x000000ff00007812 */ /* 0x020fe200078ec0ff */
[----:B------:R-:W-:Y:S01]  /*45e0*/  BSSY B1, `(.L_x_45) ;  /* 0x000000c000017945 */ /* 0x000fe20003800000 */
[----:B------:R-:W-:Y:S02]  /*45f0*/  ISETP.GE.AND P0, PT, R29, 0x9, PT ;  /* 0x000000091d00780c */ /* 0x000fe40003f06270 */
[----:B------:R-:W-:Y:S02]  /*4600*/  F2FP.F16.E4M3.UNPACK_B R0, R0 ;  /* 0x00000000ff00723e */ /* 0x000fe400020006ff */
[----:B------:R-:W-:-:S03]  /*4610*/  ISETP.LT.OR P2, PT, R28, 0x1, !P0 ;  /* 0x000000011c00780c */ /* 0x000fc60004741670 */
[----:B0-----:R-:W-:Y:S01]  /*4620*/  HADD2.F32 R31, -RZ, R0.H0_H0 ;  /* 0x20000000ff1f7230 */ /* 0x001fe20000004100 */
[----:B------:R-:W-:-:S04]  /*4630*/  PRMT R0, RZ, 0x7610, R0 ;  /* 0x00007610ff007816 */ /* 0x000fc80000000000 */
[----:B------:R-:W-:-:S04]  /*4640*/  FMUL R31, R31, R8 ;  /* 0x000000081f1f7220 */ /* 0x000fc80000400000 */
[----:B------:R-:W-:-:S05]  /*4650*/  FFMA R31, R174, R9, R31 ;  /* 0x00000009ae1f7223 */ /* 0x000fca000000001f */
[----:B------:R-:W-:-:S05]  /*4660*/  F2FP.SATFINITE.E4M3.F32.PACK_AB_MERGE_C R31, RZ, R31, RZ ;  /* 0x0000001fff1f723e */ /* 0x000fca00048070ff */
[----:B------:R0:W-:Y:S01]  /*4670*/  @!P1 STG.E.U8 desc[UR26][R4.64+0x1], R31 ;  /* 0x0000011f04009986 */ /* 0x0001e2000c10111a */
[----:B------:R-:W-:Y:S05]  /*4680*/  @P2 BRA `(.L_x_46) ;  /* 0x0000000000042947 */ /* 0x000fea0003800000 */
[----:B------:R0:W5:Y:S02]  /*4690*/  LDG.E.U8 R0, desc[UR26][R26.64+0x8] ;  /* 0x0000081a1a007981 */ /* 0x000164000c1e1100 */
.L_x_46:
[----:B------:R-:W-:Y:S05]  /*46a0*/  BSYNC B1 ;  /* 0x0000000000017941 */ /* 0x000fea0003800000 */
.L_x_45:
[----:B-----5:R-:W-:Y:S01]  /*46b0*/  LOP3.LUT R0, R0, 0xff, RZ, 0xc0, !PT ;  /* 0x000000ff00007812 */ /* 0x020fe200078ec0ff */
[----:B------:R-:W-:Y:S01]  /*46c0*/  BSSY B1, `(.L_x_47) ;  /* 0x000000c000017945 */ /* 0x000fe20003800000 */
[----:B------:R-:W-:Y:S02]  /*46d0*/  ISETP.GE.AND P1, PT, R29, 0xa, PT ;  /* 0x0000000a1d00780c */ /* 0x000fe40003f26270 */
[----:B------:R-:W-:Y:S02]  /*46e0*/  F2FP.F16.E4M3.UNPACK_B R0, R0 ;  /* 0x00000000ff00723e */ /* 0x000fe400020006ff */
[----:B------:R-:W-:-:S03]  /*46f0*/  ISETP.LT.OR P3, PT, R28, 0x1, !P1 ;  /* 0x000000011c00780c */ /* 0x000fc60004f61670 */
[----:B0-----:R-:W-:-:S05]  /*4700*/  HADD2.F32 R31, -RZ, R0.H0_H0 ;  /* 0x20000000ff1f7230 */ /* 0x001fca0000004100 */
[----:B------:R-:W-:-:S04]  /*4710*/  FMUL R0, R31, R8 ;  /* 0x000000081f007220 */ /* 0x000fc80000400000 */
[----:B------:R-:W-:-:S05]  /*4720*/  FFMA R0, R169, R9, R0 ;  /* 0x00000009a9007223 */ /* 0x000fca0000000000 */
[----:B------:R-:W-:Y:S02]  /*4730*/  F2FP.SATFINITE.E4M3.F32.PACK_AB_MERGE_C R31, RZ, R0, RZ ;  /* 0x00000000ff1f723e */ /* 0x000fe400048070ff */
[----:B------:R-:W-:-:S03]  /*4740*/  PRMT R0, RZ, 0x7610, R0 ;  /* 0x00007610ff007816 */ /* 0x000fc60000000000 */
[----:B------:R0:W-:Y:S01]  /*4750*/  @!P2 STG.E.U8 desc[UR26][R12.64+0x8], R31 ;  /* 0x0000081f0c00a986 */ /* 0x0001e2000c10111a */
[----:B------:R-:W-:Y:S05]  /*4760*/  @P3 BRA `(.L_x_48) ;  /* 0x0000000000043947 */ /* 0x000fea0003800000 */
[----:B------:R0:W5:Y:S02]  /*4770*/  LDG.E.U8 R0, desc[UR26][R26.64+0x9] ;  /* 0x0000091a1a007981 */ /* 0x000164000c1e1100 */
.L_x_48:
[----:B------:R-:W-:Y:S05]  /*4780*/  BSYNC B1 ;  /* 0x0000000000017941 */ /* 0x000fea0003800000 */
.L_x_47:
[----:B-----5:R-:W-:Y:S01]  /*4790*/  LOP3.LUT R0, R0, 0xff, RZ, 0xc0, !PT ;  /* 0x000000ff00007812 */ /* 0x020fe200078ec0ff */
[----:B------:R-:W-:Y:S01]  /*47a0*/  BSSY B1, `(.L_x_49) ;  /* 0x000000b000017945 */ /* 0x000fe20003800000 */
[----:B------:R-:W-:Y:S02]  /*47b0*/  ISETP.LT.OR P0, PT, R28, 0x9, !P0 ;  /* 0x000000091c00780c */ /* 0x000fe40004701670 */
[----:B------:R-:W-:-:S05]  /*47c0*/  F2FP.F16.E4M3.UNPACK_B R0, R0 ;  /* 0x00000000ff00723e */ /* 0x000fca00020006ff */
        /* <DEDUP_REMOVED lines=8> */
.L_x_50:
[----:B------:R-:W-:Y:S05]  /*4850*/  BSYNC B1 ;  /* 0x0000000000017941 */ /* 0x000fea0003800000 */
.L_x_49:
[----:B-----5:R-:W-:Y:S01]  /*4860*/  LOP3.LUT R0, R0, 0xff, RZ, 0xc0, !PT ;  /* 0x000000ff00007812 */ /* 0x020fe200078ec0ff */
[----:B------:R-:W-:Y:S01]  /*4870*/  BSSY B1, `(.L_x_51) ;  /* 0x000000b000017945 */ /* 0x000fe20003800000 */
[----:B------:R-:W-:Y:S02]  /*4880*/  ISETP.LT.OR P1, PT, R28, 0x9, !P1 ;  /* 0x000000091c00780c */ /* 0x000fe40004f21670 */
[----:B------:R-:W-:-:S05]  /*4890*/  F2FP.F16.E4M3.UNPACK_B R0, R0 ;  /* 0x00000000ff00723e */ /* 0x000fca00020006ff */
        /* <DEDUP_REMOVED lines=8> */
.L_x_52:
[----:B------:R-:W-:Y:S05]  /*4920*/  BSYNC B1 ;  /* 0x0000000000017941 */ /* 0x000fea0003800000 */
.L_x_51:
        /* <DEDUP_REMOVED lines=13> */
.L_x_54:
[----:B------:R-:W-:Y:S05]  /*4a00*/  BSYNC B1 ;  /* 0x0000000000017941 */ /* 0x000fea0003800000 */
.L_x_53:
        /* <DEDUP_REMOVED lines=13> */
.L_x_56:
[----:B------:R-:W-:Y:S05]  /*4ae0*/  BSYNC B1 ;  /* 0x0000000000017941 */ /* 0x000fea0003800000 */
.L_x_55:
        /* <DEDUP_REMOVED lines=12> */
.L_x_58:
[----:B------:R-:W-:Y:S05]  /*4bb0*/  BSYNC B1 ;  /* 0x0000000000017941 */ /* 0x000fea0003800000 */
.L_x_57:
        /* <DEDUP_REMOVED lines=12> */
.L_x_60:
[----:B------:R-:W-:Y:S05]  /*4c80*/  BSYNC B1 ;  /* 0x0000000000017941 */ /* 0x000fea0003800000 */
.L_x_59:
        /* <DEDUP_REMOVED lines=13> */
.L_x_62:
[----:B------:R-:W-:Y:S05]  /*4d60*/  BSYNC B1 ;  /* 0x0000000000017941 */ /* 0x000fea0003800000 */
.L_x_61:
        /* <DEDUP_REMOVED lines=13> */
.L_x_64:
[----:B------:R-:W-:Y:S05]  /*4e40*/  BSYNC B1 ;  /* 0x0000000000017941 */ /* 0x000fea0003800000 */
.L_x_63:
        /* <DEDUP_REMOVED lines=12> */
.L_x_66:
[----:B------:R-:W-:Y:S05]  /*4f10*/  BSYNC B1 ;  /* 0x0000000000017941 */ /* 0x000fea0003800000 */
.L_x_65:
        /* <DEDUP_REMOVED lines=12> */
.L_x_68:
[----:B------:R-:W-:Y:S05]  /*4fe0*/  BSYNC B1 ;  /* 0x0000000000017941 */ /* 0x000fea0003800000 */
.L_x_67:
        /* <DEDUP_REMOVED lines=13> */
.L_x_70:
[----:B------:R-:W-:Y:S05]  /*50c0*/  BSYNC B1 ;  /* 0x0000000000017941 */ /* 0x000fea0003800000 */
.L_x_69:
        /* <DEDUP_REMOVED lines=13> */
.L_x_72:
[----:B------:R-:W-:Y:S05]  /*51a0*/  BSYNC B1 ;  /* 0x0000000000017941 */ /* 0x000fea0003800000 */
.L_x_71:
        /* <DEDUP_REMOVED lines=12> */
.L_x_74:
[----:B------:R-:W-:Y:S05]  /*5270*/  BSYNC B1 ;  /* 0x0000000000017941 */ /* 0x000fea0003800000 */
.L_x_73:
        /* <DEDUP_REMOVED lines=12> */
.L_x_76:
[----:B------:R-:W-:Y:S05]  /*5340*/  BSYNC B1 ;  /* 0x0000000000017941 */ /* 0x000fea0003800000 */
.L_x_75:
        /* <DEDUP_REMOVED lines=13> */
.L_x_78:
[----:B------:R-:W-:Y:S05]  /*5420*/  BSYNC B1 ;  /* 0x0000000000017941 */ /* 0x000fea0003800000 */
.L_x_77:
        /* <DEDUP_REMOVED lines=13> */
.L_x_80:
[----:B------:R-:W-:Y:S05]  /*5500*/  BSYNC B1 ;  /* 0x0000000000017941 */ /* 0x000fea0003800000 */
.L_x_79:
        /* <DEDUP_REMOVED lines=12> */
.L_x_82:
[----:B------:R-:W-:Y:S05]  /*55d0*/  BSYNC B1 ;  /* 0x0000000000017941 */ /* 0x000fea0003800000 */
.L_x_81:
        /* <DEDUP_REMOVED lines=12> */
.L_x_84:
[----:B------:R-:W-:Y:S05]  /*56a0*/  BSYNC B1 ;  /* 0x0000000000017941 */ /* 0x000fea0003800000 */
.L_x_83:
        /* <DEDUP_REMOVED lines=13> */
.L_x_86:
[----:B------:R-:W-:Y:S05]  /*5780*/  BSYNC B1 ;  /* 0x0000000000017941 */ /* 0x000fea0003800000 */
.L_x_85:
        /* <DEDUP_REMOVED lines=13> */
.L_x_88:
[----:B------:R-:W-:Y:S05]  /*5860*/  BSYNC B1 ;  /* 0x0000000000017941 */ /* 0x000fea0003800000 */
.L_x_87:
        /* <DEDUP_REMOVED lines=12> */
.L_x_90:
[----:B------:R-:W-:Y:S05]  /*5930*/  BSYNC B1 ;  /* 0x0000000000017941 */ /* 0x000fea0003800000 */
.L_x_89:
        /* <DEDUP_REMOVED lines=12> */
.L_x_92:
[----:B------:R-:W-:Y:S05]  /*5a00*/  BSYNC B1 ;  /* 0x0000000000017941 */ /* 0x000fea0003800000 */
.L_x_91:
        /* <DEDUP_REMOVED lines=13> */
.L_x_94:
[----:B------:R-:W-:Y:S05]  /*5ae0*/  BSYNC B1 ;  /* 0x0000000000017941 */ /* 0x000fea0003800000 */
.L_x_93:
        /* <DEDUP_REMOVED lines=13> */
.L_x_96:
[----:B------:R-:W-:Y:S05]  /*5bc0*/  BSYNC B1 ;  /* 0x0000000000017941 */ /* 0x000fea0003800000 */
.L_x_95:
        /* <DEDUP_REMOVED lines=12> */
.L_x_98:
[----:B------:R-:W-:Y:S05]  /*5c90*/  BSYNC B1 ;  /* 0x0000000000017941 */ /* 0x000fea0003800000 */
.L_x_97:
        /* <DEDUP_REMOVED lines=12> */
.L_x_100:
[----:B------:R-:W-:Y:S05]  /*5d60*/  BSYNC B1 ;  /* 0x0000000000017941 */ /* 0x000fea0003800000 */
.L_x_99:
        /* <DEDUP_REMOVED lines=13> */
.L_x_102:
[----:B------:R-:W-:Y:S05]  /*5e40*/  BSYNC B1 ;  /* 0x0000000000017941 */ /* 0x000fea0003800000 */
.L_x_101:
        /* <DEDUP_REMOVED lines=13> */
.L_x_104:
[----:B------:R-:W-:Y:S05]  /*5f20*/  BSYNC B1 ;  /* 0x0000000000017941 */ /* 0x000fea0003800000 */
.L_x_103:
        /* <DEDUP_REMOVED lines=12> */
.L_x_106:
[----:B------:R-:W-:Y:S05]  /*5ff0*/  BSYNC B1 ;  /* 0x0000000000017941 */ /* 0x000fea0003800000 */
.L_x_105:
        /* <DEDUP_REMOVED lines=12> */
.L_x_108:
[----:B------:R-:W-:Y:S05]  /*60c0*/  BSYNC B1 ;  /* 0x0000000000017941 */ /* 0x000fea0003800000 */
.L_x_107:
        /* <DEDUP_REMOVED lines=13> */
.L_x_110:
[----:B------:R-:W-:Y:S05]  /*61a0*/  BSYNC B1 ;  /* 0x0000000000017941 */ /* 0x000fea0003800000 */
.L_x_109:
        /* <DEDUP_REMOVED lines=13> */
.L_x_112:
[----:B------:R-:W-:Y:S05]  /*6280*/  BSYNC B1 ;  /* 0x0000000000017941 */ /* 0x000fea0003800000 */
.L_x_111:
        /* <DEDUP_REMOVED lines=12> */
.L_x_114:
[----:B------:R-:W-:Y:S05]  /*6350*/  BSYNC B1 ;  /* 0x0000000000017941 */ /* 0x000fea0003800000 */
.L_x_113:
        /* <DEDUP_REMOVED lines=12> */
.L_x_116:
[----:B------:R-:W-:Y:S05]  /*6420*/  BSYNC B1 ;  /* 0x0000000000017941 */ /* 0x000fea0003800000 */
.L_x_115:
        /* <DEDUP_REMOVED lines=13> */
.L_x_118:
[----:B------:R-:W-:Y:S05]  /*6500*/  BSYNC B1 ;  /* 0x0000000000017941 */ /* 0x000fea0003800000 */
.L_x_117:
        /* <DEDUP_REMOVED lines=13> */
.L_x_120:
[----:B------:R-:W-:Y:S05]  /*65e0*/  BSYNC B1 ;  /* 0x0000000000017941 */ /* 0x000fea0003800000 */
.L_x_119:
        /* <DEDUP_REMOVED lines=12> */
.L_x_122:
[----:B------:R-:W-:Y:S05]  /*66b0*/  BSYNC B1 ;  /* 0x0000000000017941 */ /* 0x000fea0003800000 */
.L_x_121:
        /* <DEDUP_REMOVED lines=12> */
.L_x_124:
[----:B------:R-:W-:Y:S05]  /*6780*/  BSYNC B1 ;  /* 0x0000000000017941 */ /* 0x000fea0003800000 */
.L_x_123:
        /* <DEDUP_REMOVED lines=13> */
.L_x_126:
[----:B------:R-:W-:Y:S05]  /*6860*/  BSYNC B1 ;  /* 0x0000000000017941 */ /* 0x000fea0003800000 */
.L_x_125:
        /* <DEDUP_REMOVED lines=13> */
.L_x_128:
[----:B------:R-:W-:Y:S05]  /*6940*/  BSYNC B1 ;  /* 0x0000000000017941 */ /* 0x000fea0003800000 */
.L_x_127:
        /* <DEDUP_REMOVED lines=12> */
.L_x_130:
[----:B------:R-:W-:Y:S05]  /*6a10*/  BSYNC B1 ;  /* 0x0000000000017941 */ /* 0x000fea0003800000 */
.L_x_129:
        /* <DEDUP_REMOVED lines=12> */
.L_x_132:
[----:B------:R-:W-:Y:S05]  /*6ae0*/  BSYNC B1 ;  /* 0x0000000000017941 */ /* 0x000fea0003800000 */
.L_x_131:
        /* <DEDUP_REMOVED lines=13> */
.L_x_134:
[----:B------:R-:W-:Y:S05]  /*6bc0*/  BSYNC B1 ;  /* 0x0000000000017941 */ /* 0x000fea0003800000 */
.L_x_133:
        /* <DEDUP_REMOVED lines=13> */
.L_x_136:
[----:B------:R-:W-:Y:S05]  /*6ca0*/  BSYNC B1 ;  /* 0x0000000000017941 */ /* 0x000fea0003800000 */
.L_x_135:
        /* <DEDUP_REMOVED lines=12> */
.L_x_138:
[----:B------:R-:W-:Y:S05]  /*6d70*/  BSYNC B1 ;  /* 0x0000000000017941 */ /* 0x000fea0003800000 */
.L_x_137:
        /* <DEDUP_REMOVED lines=12> */
.L_x_140:
[----:B------:R-:W-:Y:S05]  /*6e40*/  BSYNC B1 ;  /* 0x0000000000017941 */ /* 0x000fea0003800000 */
.L_x_139:
        /* <DEDUP_REMOVED lines=13> */
.L_x_142:
[----:B------:R-:W-:Y:S05]  /*6f20*/  BSYNC B1 ;  /* 0x0000000000017941 */ /* 0x000fea0003800000 */
.L_x_141:
        /* <DEDUP_REMOVED lines=13> */
.L_x_144:
[----:B------:R-:W-:Y:S05]  /*7000*/  BSYNC B1 ;  /* 0x0000000000017941 */ /* 0x000fea0003800000 */
.L_x_143:
        /* <DEDUP_REMOVED lines=12> */
.L_x_146:
[----:B------:R-:W-:Y:S05]  /*70d0*/  BSYNC B1 ;  /* 0x0000000000017941 */ /* 0x000fea0003800000 */
.L_x_145:
        /* <DEDUP_REMOVED lines=12> */
.L_x_148:
[----:B------:R-:W-:Y:S05]  /*71a0*/  BSYNC B1 ;  /* 0x0000000000017941 */ /* 0x000fea0003800000 */
.L_x_147:
        /* <DEDUP_REMOVED lines=13> */
.L_x_150:
[----:B------:R-:W-:Y:S05]  /*7280*/  BSYNC B1 ;  /* 0x0000000000017941 */ /* 0x000fea0003800000 */
.L_x_149:
        /* <DEDUP_REMOVED lines=13> */
.L_x_152:
[----:B------:R-:W-:Y:S05]  /*7360*/  BSYNC B1 ;  /* 0x0000000000017941 */ /* 0x000fea0003800000 */
.L_x_151:
        /* <DEDUP_REMOVED lines=12> */
.L_x_154:
[----:B------:R-:W-:Y:S05]  /*7430*/  BSYNC B1 ;  /* 0x0000000000017941 */ /* 0x000fea0003800000 */
.L_x_153:
        /* <DEDUP_REMOVED lines=12> */
.L_x_156:
[----:B------:R-:W-:Y:S05]  /*7500*/  BSYNC B1 ;  /* 0x0000000000017941 */ /* 0x000fea0003800000 */
.L_x_155:
        /* <DEDUP_REMOVED lines=13> */
.L_x_158:
[----:B------:R-:W-:Y:S05]  /*75e0*/  BSYNC B1 ;  /* 0x0000000000017941 */ /* 0x000fea0003800000 */
.L_x_157:
        /* <DEDUP_REMOVED lines=13> */
.L_x_160:
[----:B------:R-:W-:Y:S05]  /*76c0*/  BSYNC B1 ;  /* 0x0000000000017941 */ /* 0x000fea0003800000 */
.L_x_159:
        /* <DEDUP_REMOVED lines=12> */
.L_x_162:
[----:B------:R-:W-:Y:S05]  /*7790*/  BSYNC B1 ;  /* 0x0000000000017941 */ /* 0x000fea0003800000 */
.L_x_161:
        /* <DEDUP_REMOVED lines=12> */
.L_x_164:
[----:B------:R-:W-:Y:S05]  /*7860*/  BSYNC B1 ;  /* 0x0000000000017941 */ /* 0x000fea0003800000 */
.L_x_163:
        /* <DEDUP_REMOVED lines=13> */
.L_x_166:
[----:B------:R-:W-:Y:S05]  /*7940*/  BSYNC B1 ;  /* 0x0000000000017941 */ /* 0x000fea0003800000 */
.L_x_165:
        /* <DEDUP_REMOVED lines=13> */
.L_x_168:
[----:B------:R-:W-:Y:S05]  /*7a20*/  BSYNC B1 ;  /* 0x0000000000017941 */ /* 0x000fea0003800000 */
.L_x_167:
        /* <DEDUP_REMOVED lines=12> */
.L_x_170:
[----:B------:R-:W-:Y:S05]  /*7af0*/  BSYNC B1 ;  /* 0x0000000000017941 */ /* 0x000fea0003800000 */
.L_x_169:
        /* <DEDUP_REMOVED lines=12> */
.L_x_172:
[----:B------:R-:W-:Y:S05]  /*7bc0*/  BSYNC B1 ;  /* 0x0000000000017941 */ /* 0x000fea0003800000 */
.L_x_171:
        /* <DEDUP_REMOVED lines=13> */
.L_x_174:
[----:B------:R-:W-:Y:S05]  /*7ca0*/  BSYNC B1 ;  /* 0x0000000000017941 */ /* 0x000fea0003800000 */
.L_x_173:
        /* <DEDUP_REMOVED lines=13> */
.L_x_176:
[----:B------:R-:W-:Y:S05]  /*7d80*/  BSYNC B1 ;  /* 0x0000000000017941 */ /* 0x000fea0003800000 */
.L_x_175:
        /* <DEDUP_REMOVED lines=12> */
.L_x_178:
[----:B------:R-:W-:Y:S05]  /*7e50*/  BSYNC B1 ;  /* 0x0000000000017941 */ /* 0x000fea0003800000 */
.L_x_177:
        /* <DEDUP_REMOVED lines=12> */
.L_x_180:
[----:B------:R-:W-:Y:S05]  /*7f20*/  BSYNC B1 ;  /* 0x0000000000017941 */ /* 0x000fea0003800000 */
.L_x_179:
        /* <DEDUP_REMOVED lines=13> */
.L_x_182:
[----:B------:R-:W-:Y:S05]  /*8000*/  BSYNC B1 ;  /* 0x0000000000017941 */ /* 0x000fea0003800000 */
.L_x_181:
        /* <DEDUP_REMOVED lines=13> */
.L_x_184:
[----:B------:R-:W-:Y:S05]  /*80e0*/  BSYNC B1 ;  /* 0x0000000000017941 */ /* 0x000fea0003800000 */
.L_x_183:
        /* <DEDUP_REMOVED lines=12> */
.L_x_186:
[----:B------:R-:W-:Y:S05]  /*81b0*/  BSYNC B1 ;  /* 0x0000000000017941 */ /* 0x000fea0003800000 */
.L_x_185:
        /* <DEDUP_REMOVED lines=12> */
.L_x_188:
[----:B------:R-:W-:Y:S05]  /*8280*/  BSYNC B1 ;  /* 0x0000000000017941 */ /* 0x000fea0003800000 */
.L_x_187:
        /* <DEDUP_REMOVED lines=13> */
.L_x_190:
[----:B------:R-:W-:Y:S05]  /*8360*/  BSYNC B1 ;  /* 0x0000000000017941 */ /* 0x000fea0003800000 */
.L_x_189:
        /* <DEDUP_REMOVED lines=13> */
.L_x_192:
[----:B------:R-:W-:Y:S05]  /*8440*/  BSYNC B1 ;  /* 0x0000000000017941 */ /* 0x000fea0003800000 */
.L_x_191:
        /* <DEDUP_REMOVED lines=12> */
.L_x_194:
[----:B------:R-:W-:Y:S05]  /*8510*/  BSYNC B1 ;  /* 0x0000000000017941 */ /* 0x000fea0003800000 */
.L_x_193:
[----:B-----5:R-:W-:Y:S01]  /*8520*/  LOP3.LUT R0, R0, 0xff, RZ, 0xc0, !PT ;  /* 0x000000ff00007812 */ /* 0x020fe200078ec0ff */
[----:B------:R-:W-:Y:S01]  /*8530*/  BSSY B1, `(.L_x_195) ;  /* 0x000000b000017945 */ /* 0x000fe20003800000 */
[----:B------:R-:W-:Y:S02]  /*8540*/  ISETP.LT.OR P1, PT, R28, 0x9, !P1 ;  /* 0x000000091c00780c */ /* 0x000fe40004f21670 */
[----:B------:R-:W-:-:S05]  /*8550*/  F2FP.F16.E4M3.UNPACK_B R0, R0 ;  /* 0x00000000ff00723e */ /* 0x000fca00020006ff */
[----:B0-2---:R-:W-:-:S05]  /*8560*/  HADD2.F32 R13, -RZ, R0.H0_H0 ;  /* 0x20000000ff0d7230 */ /* 0x005fca0000004100 */
[----:B------:R-:W-:-:S04]  /*8570*/  FMUL R0, R13, R8 ;  /* 0x000000080d007220 */ /* 0x000fc80000400000 */
[----:B------:R-:W-:-:S05]  /*8580*/  FFMA R0, R17, R9, R0 ;  /* 0x0000000911007223 */ /* 0x000fca0000000000 */
[----:B------:R-:W-:Y:S02]  /*8590*/  F2FP.SATFINITE.E4M3.F32.PACK_AB_MERGE_C R13, RZ, R0, RZ ;  /* 0x00000000ff0d723e */ /* 0x000fe400048070ff */
[----:B------:R-:W-:-:S03]  /*85a0*/  PRMT R0, RZ, 0x7610, R0 ;  /* 0x00007610ff007816 */ /* 0x000fc60000000000 */
[----:B------:R0:W-:Y:S01]  /*85b0*/  @!P0 STG.E.U8 desc[UR26][R4.64+0x98], R13 ;  /* 0x0000980d04008986 */ /* 0x0001e2000c10111a */
[----:B------:R-:W-:Y:S05]  /*85c0*/  @P1 BRA `(.L_x_196) ;  /* 0x0000000000041947 */ /* 0x000fea0003800000 */
[----:B------:R2:W5:Y:S02]  /*85d0*/  LDG.E.U8 R0, desc[UR26][R24.64+0x99] ;  /* 0x0000991a18007981 */ /* 0x000564000c1e1100 */
.L_x_196:
[----:B------:R-:W-:Y:S05]  /*85e0*/  BSYNC B1 ;  /* 0x0000000000017941 */ /* 0x000fea0003800000 */
.L_x_195:
[----:B------:R-:W-:Y:S05]  /*85f0*/  @P1 BRA `(.L_x_197) ;  /* 0x0000001400c01947 */ /* 0x000fea0003800000 */
[----:B-----5:R-:W-:-:S04]  /*8600*/  LOP3.LUT R0, R0, 0xff, RZ, 0xc0, !PT ;  /* 0x000000ff00007812 */ /* 0x020fc800078ec0ff */
[----:B------:R-:W-:-:S05]  /*8610*/  F2FP.F16.E4M3.UNPACK_B R0, R0 ;  /* 0x00000000ff00723e */ /* 0x000fca00020006ff */
[----:B0-----:R-:W-:-:S05]  /*8620*/  HADD2.F32 R13, -RZ, R0.H0_H0 ;  /* 0x20000000ff0d7230 */ /* 0x001fca0000004100 */
[----:B------:R-:W-:-:S04]  /*8630*/  FMUL R13, R13, R8 ;  /* 0x000000080d0d7220 */ /* 0x000fc80000400000 */
[----:B------:R-:W-:-:S05]  /*8640*/  FFMA R13, R20, R9, R13 ;  /* 0x00000009140d7223 */ /* 0x000fca000000000d */
[----:B------:R-:W-:-:S05]  /*8650*/  F2FP.SATFINITE.E4M3.F32.PACK_AB_MERGE_C R13, RZ, R13, RZ ;  /* 0x0000000dff0d723e */ /* 0x000fca00048070ff */
[----:B------:R0:W-:Y:S01]  /*8660*/  STG.E.U8 desc[UR26][R4.64+0x99], R13 ;  /* 0x0000990d04007986 */ /* 0x0001e2000c10111a */
[----:B------:R-:W-:Y:S05]  /*8670*/  BRA `(.L_x_197) ;  /* 0x0000001400a07947 */ /* 0x000fea0003800000 */
.L_x_36:
[----:B------:R-:W-:Y:S01]  /*8680*/  ISETP.GE.AND P2, PT, R29, 0x1, PT ;  /* 0x000000011d00780c */ /* 0x000fe20003f46270 */
[-C--:B------:R-:W-:Y:S01]  /*8690*/  FMUL R173, R173, R9.reuse ;  /* 0x00000009adad7220 */ /* 0x080fe20000400000 */
[----:B------:R-:W-:Y:S01]  /*86a0*/  ISETP.GE.AND P3, PT, R29, 0x2, PT ;  /* 0x000000021d00780c */ /* 0x000fe20003f66270 */
[-C--:B------:R-:W-:Y:S01]  /*86b0*/  FMUL R176, R176, R9.reuse ;  /* 0x00000009b0b07220 */ /* 0x080fe20000400000 */
[C---:B------:R-:W-:Y:S01]  /*86c0*/  ISETP.LT.OR P0, PT, R28.reuse, 0x1, !P2 ;  /* 0x000000011c00780c */ /* 0x040fe20005701670 */
[-C--:B------:R-:W-:Y:S01]  /*86d0*/  FMUL R171, R171, R9.reuse ;  /* 0x00000009abab7220 */ /* 0x080fe20000400000 */
[----:B------:R-:W-:Y:S01]  /*86e0*/  ISETP.LT.OR P4, PT, R28, 0x1, !P3 ;  /* 0x000000011c00780c */ /* 0x000fe20005f81670 */
[-C--:B------:R-:W-:Y:S01]  /*86f0*/  FMUL R174, R174, R9.reuse ;  /* 0x00000009aeae7220 */ /* 0x080fe20000400000 */
[----:B------:R-:W-:Y:S01]  /*8700*/  ISETP.GE.AND P1, PT, R29, 0x9, PT ;  /* 0x000000091d00780c */ /* 0x000fe20003f26270 */
[-C--:B------:R-:W-:Y:S01]  /*8710*/  FMUL R169, R169, R9.reuse ;  /* 0x00000009a9a97220 */ /* 0x080fe20000400000 */
[----:B------:R-:W-:Y:S01]  /*8720*/  ISETP.LT.OR P2, PT, R28, 0x9, !P2 ;  /* 0x000000091c00780c */ /* 0x000fe20005741670 */
[-C--:B------:R-:W-:Y:S01]  /*8730*/  FMUL R172, R172, R9.reuse ;  /* 0x00000009acac7220 */ /* 0x080fe20000400000 */
[----:B------:R-:W-:Y:S01]  /*8740*/  ISETP.LT.OR P3, PT, R28, 0x9, !P3 ;  /* 0x000000091c00780c */ /* 0x000fe20005f61670 */
[----:B------:R-:W-:Y:S01]  /*8750*/  FMUL R167, R167, R9 ;  /* 0x00000009a7a77220 */ /* 0x000fe20000400000 */
[----:B------:R-:W-:Y:S01]  /*8760*/  F2FP.SATFINITE.E4M3.F32.PACK_AB_MERGE_C R173, RZ, R173, RZ ;  /* 0x000000adffad723e */ /* 0x000fe200048070ff */
[-C--:B------:R-:W-:Y:S01]  /*8770*/  FMUL R170, R170, R9.reuse ;  /* 0x00000009aaaa7220 */ /* 0x080fe20000400000 */
[----:B------:R-:W-:Y:S01]  /*8780*/  ISETP.LT.OR P5, PT, R28, 0x1, !P1 ;  /* 0x000000011c00780c */ /* 0x000fe20004fa1670 */
[----:B------:R-:W-:Y:S01]  /*8790*/  FMUL R165, R165, R9 ;  /* 0x00000009a5a57220 */ /* 0x000fe20000400000 */
[----:B------:R-:W-:Y:S01]  /*87a0*/  F2FP.SATFINITE.E4M3.F32.PACK_AB_MERGE_C R25, RZ, R176, RZ ;  /* 0x000000b0ff19723e */ /* 0x000fe200048070ff */
[----:B------:R-:W-:Y:S01]  /*87b0*/  @!P0 STG.E.U8 desc[UR26][R12.64], R173 ;  /* 0x000000ad0c008986 */ /* 0x000fe2000c10111a */
[----:B------:R-:W-:Y:S01]  /*87c0*/  F2FP.SATFINITE.E4M3.F32.PACK_AB_MERGE_C R171, RZ, R171, RZ ;  /* 0x000000abffab723e */ /* 0x000fe200048070ff */
[-C--:B------:R-:W-:Y:S01]  /*87d0*/  FMUL R168, R168, R9.reuse ;  /* 0x00000009a8a87220 */ /* 0x080fe20000400000 */
[----:B------:R-:W-:Y:S01]  /*87e0*/  F2FP.SATFINITE.E4M3.F32.PACK_AB_MERGE_C R27, RZ, R174, RZ ;  /* 0x000000aeff1b723e */ /* 0x000fe200048070ff */
[----:B------:R1:W-:Y:S01]  /*87f0*/  @!P4 STG.E.U8 desc[UR26][R12.64+0x1], R25 ;  /* 0x000001190c00c986 */ /* 0x0003e2000c10111a */
[----:B------:R-:W-:Y:S01]  /*8800*/  ISETP.GE.AND P0, PT, R29, 0xa, PT ;  /* 0x0000000a1d00780c */ /* 0x000fe20003f06270 */
[----:B------:R-:W-:Y:S01]  /*8810*/  FMUL R163, R163, R9 ;  /* 0x00000009a3a37220 */ /* 0x000fe20000400000 */
[----:B------:R-:W-:Y:S01]  /*8820*/  F2FP.SATFINITE.E4M3.F32.PACK_AB_MERGE_C R169, RZ, R169, RZ ;  /* 0x000000a9ffa9723e */ /* 0x000fe200048070ff */
[----:B------:R-:W-:Y:S01]  /*8830*/  @!P2 STG.E.U8 desc[UR26][R4.64], R171 ;  /* 0x000000ab0400a986 */ /* 0x000fe2000c10111a */
[----:B------:R-:W-:Y:S01]  /*8840*/  ISETP.LT.OR P6, PT, R28, 0x1, !P0 ;  /* 0x000000011c00780c */ /* 0x000fe200047c1670 */
[-C--:B------:R-:W-:Y:S01]  /*8850*/  FMUL R166, R166, R9.reuse ;  /* 0x00000009a6a67220 */ /* 0x080fe20000400000 */
[C---:B------:R-:W-:Y:S01]  /*8860*/  ISETP.GE.AND P2, PT, R29.reuse, 0x12, PT ;  /* 0x000000121d00780c */ /* 0x040fe20003f46270 */
[----:B------:R2:W-:Y:S01]  /*8870*/  @!P3 STG.E.U8 desc[UR26][R4.64+0x1], R27 ;  /* 0x0000011b0400b986 */ /* 0x0005e2000c10111a */
[----:B------:R-:W-:Y:S01]  /*8880*/  ISETP.GE.AND P3, PT, R29, 0x11, PT ;  /* 0x000000111d00780c */ /* 0x000fe20003f66270 */
[-C--:B------:R-:W-:Y:S01]  /*8890*/  FMUL R161, R161, R9.reuse ;  /* 0x00000009a1a17220 */ /* 0x080fe20000400000 */
[C---:B------:R-:W-:Y:S01]  /*88a0*/  ISETP.LT.OR P1, PT, R28.reuse, 0x9, !P1 ;  /* 0x000000091c00780c */ /* 0x040fe20004f21670 */
[----:B------:R-:W-:Y:S01]  /*88b0*/  @!P5 STG.E.U8 desc[UR26][R12.64+0x8], R169 ;  /* 0x000008a90c00d986 */ /* 0x000fe2000c10111a */
[----:B------:R-:W-:Y:S01]  /*88c0*/  ISETP.LT.OR P0, PT, R28, 0x9, !P0 ;  /* 0x000000091c00780c */ /* 0x000fe20004701670 */
[-C--:B------:R-:W-:Y:S01]  /*88d0*/  FMUL R164, R164, R9.reuse ;  /* 0x00000009a4a47220 */ /* 0x080fe20000400000 */
[C---:B------:R-:W-:Y:S01]  /*88e0*/  ISETP.LT.OR P4, PT, R28.reuse, 0x1, !P3 ;  /* 0x000000011c00780c */ /* 0x040fe20005f81670 */
[-C--:B------:R-:W-:Y:S01]  /*88f0*/  FMUL R159, R159, R9.reuse ;  /* 0x000000099f9f7220 */ /* 0x080fe20000400000 */
[----:B------:R-:W-:Y:S01]  /*8900*/  ISETP.LT.OR P5, PT, R28, 0x1, !P2 ;  /* 0x000000011c00780c */ /* 0x000fe200057a1670 */
[-C--:B------:R-:W-:Y:S01]  /*8910*/  FMUL R162, R162, R9.reuse ;  /* 0x00000009a2a27220 */ /* 0x080fe20000400000 */
[----:B------:R-:W-:Y:S01]  /*8920*/  ISETP.LT.OR P3, PT, R28, 0x9, !P3 ;  /* 0x000000091c00780c */ /* 0x000fe20005f61670 */
[-C--:B------:R-:W-:Y:S01]  /*8930*/  FMUL R160, R160, R9.reuse ;  /* 0x00000009a0a07220 */ /* 0x080fe20000400000 */
[----:B------:R-:W-:Y:S01]  /*8940*/  F2FP.SATFINITE.E4M3.F32.PACK_AB_MERGE_C R31, RZ, R172, RZ ;  /* 0x000000acff1f723e */ /* 0x000fe200048070ff */
[----:B------:R-:W-:Y:S01]  /*8950*/  FMUL R157, R157, R9 ;  /* 0x000000099d9d7220 */ /* 0x000fe20000400000 */
[----:B------:R-:W-:Y:S01]  /*8960*/  F2FP.SATFINITE.E4M3.F32.PACK_AB_MERGE_C R167, RZ, R167, RZ ;  /* 0x000000a7ffa7723e */ /* 0x000fe200048070ff */
[----:B------:R-:W-:Y:S01]  /*8970*/  FMUL R158, R158, R9 ;  /* 0x000000099e9e7220 */ /* 0x000fe20000400000 */
[----:B-1----:R-:W-:Y:S01]  /*8980*/  F2FP.SATFINITE.E4M3.F32.PACK_AB_MERGE_C R25, RZ, R170, RZ ;  /* 0x000000aaff19723e */ /* 0x002fe200048070ff */
[----:B------:R-:W-:Y:S01]  /*8990*/  @!P6 STG.E.U8 desc[UR26][R12.64+0x9], R31 ;  /* 0x0000091f0c00e986 */ /* 0x000fe2000c10111a */
[----:B------:R-:W-:Y:S01]  /*89a0*/  F2FP.SATFINITE.E4M3.F32.PACK_AB_MERGE_C R165, RZ, R165, RZ ;  /* 0x000000a5ffa5723e */ /* 0x000fe200048070ff */
[----:B------:R-:W-:Y:S01]  /*89b0*/  FMUL R155, R155, R9 ;  /* 0x000000099b9b7220 */ /* 0x000fe20000400000 */
[----:B--2---:R-:W-:Y:S01]  /*89c0*/  F2FP.SATFINITE.E4M3.F32.PACK_AB_MERGE_C R27, RZ, R168, RZ ;  /* 0x000000a8ff1b723e */ /* 0x004fe200048070ff */
[----:B------:R-:W-:Y:S01]  /*89d0*/  @!P1 STG.E.U8 desc[UR26][R4.64+0x8], R167 ;  /* 0x000008a704009986 */ /* 0x000fe2000c10111a */
[----:B------:R-:W-:Y:S01]  /*89e0*/  F2FP.SATFINITE.E4M3.F32.PACK_AB_MERGE_C R163, RZ, R163, RZ ;  /* 0x000000a3ffa3723e */ /* 0x000fe200048070ff */
[-C--:B------:R-:W-:Y:S01]  /*89f0*/  FMUL R153, R153, R9.reuse ;  /* 0x0000000999997220 */ /* 0x080fe20000400000 */
[C---:B------:R-:W-:Y:S01]  /*8a00*/  ISETP.GE.AND P1, PT, R29.reuse, 0x1a, PT ;  /* 0x0000001a1d00780c */ /* 0x040fe20003f26270 */
[----:B------:R1:W-:Y:S01]  /*8a10*/  @!P0 STG.E.U8 desc[UR26][R4.64+0x9], R25 ;  /* 0x0000091904008986 */ /* 0x0003e2000c10111a */
[----:B------:R-:W-:Y:S01]  /*8a20*/  ISETP.GE.AND P0, PT, R29, 0x19, PT ;  /* 0x000000191d00780c */ /* 0x000fe20003f06270 */
[-C--:B------:R-:W-:Y:S01]  /*8a30*/  FMUL R156, R156, R9.reuse ;  /* 0x000000099c9c7220 */ /* 0x080fe20000400000 */
[C---:B------:R-:W-:Y:S01]  /*8a40*/  ISETP.LT.OR P2, PT, R28.reuse, 0x9, !P2 ;  /* 0x000000091c00780c */ /* 0x040fe20005741670 */
[----:B------:R-:W-:Y:S01]  /*8a50*/  @!P4 STG.E.U8 desc[UR26][R12.64+0x10], R165 ;  /* 0x000010a50c00c986 */ /* 0x000fe2000c10111a */
[C---:B------:R-:W-:Y:S01]  /*8a60*/  ISETP.LT.OR P4, PT, R28.reuse, 0x1, !P1 ;  /* 0x000000011c00780c */ /* 0x040fe20004f81670 */
[----:B------:R-:W-:Y:S01]  /*8a70*/  FMUL R151, R151, R9 ;  /* 0x0000000997977220 */ /* 0x000fe20000400000 */
[----:B------:R-:W-:Y:S01]  /*8a80*/  ISETP.LT.OR P1, PT, R28, 0x9, !P1 ;  /* 0x000000091c00780c */ /* 0x000fe20004f21670 */
[----:B------:R2:W-:Y:S01]  /*8a90*/  @!P5 STG.E.U8 desc[UR26][R12.64+0x11], R27 ;  /* 0x0000111b0c00d986 */ /* 0x0005e2000c10111a */
[----:B------:R-:W-:Y:S01]  /*8aa0*/  F2FP.SATFINITE.E4M3.F32.PACK_AB_MERGE_C R161, RZ, R161, RZ ;  /* 0x000000a1ffa1723e */ /* 0x000fe200048070ff */
[----:B------:R-:W-:Y:S01]  /*8ab0*/  FMUL R154, R154, R9 ;  /* 0x000000099a9a7220 */ /* 0x000fe20000400000 */
[----:B------:R-:W-:Y:S01]  /*8ac0*/  F2FP.SATFINITE.E4M3.F32.PACK_AB_MERGE_C R159, RZ, R159, RZ ;  /* 0x0000009fff9f723e */ /* 0x000fe200048070ff */
[----:B------:R-:W-:Y:S01]  /*8ad0*/  @!P3 STG.E.U8 desc[UR26][R4.64+0x10], R163 ;  /* 0x000010a30400b986 */ /* 0x000fe2000c10111a */
[C---:B------:R-:W-:Y:S01]  /*8ae0*/  ISETP.LT.OR P3, PT, R28.reuse, 0x1, !P0 ;  /* 0x000000011c00780c */ /* 0x040fe20004761670 */
[-C--:B------:R-:W-:Y:S01]  /*8af0*/  FMUL R141, R141, R9.reuse ;  /* 0x000000098d8d7220 */ /* 0x080fe20000400000 */
[----:B------:R-:W-:Y:S01]  /*8b00*/  ISETP.LT.OR P0, PT, R28, 0x9, !P0 ;  /* 0x000000091c00780c */ /* 0x000fe20004701670 */
[-C--:B------:R-:W-:Y:S01]  /*8b10*/  FMUL R152, R152, R9.reuse ;  /* 0x0000000998987220 */ /* 0x080fe20000400000 */
[----:B-1----:R-:W-:Y:S01]  /*8b20*/  F2FP.SATFINITE.E4M3.F32.PACK_AB_MERGE_C R25, RZ, R166, RZ ;  /* 0x000000a6ff19723e */ /* 0x002fe200048070ff */
[-C--:B------:R-:W-:Y:S01]  /*8b30*/  FMUL R149, R149, R9.reuse ;  /* 0x0000000995957220 */ /* 0x080fe20000400000 */
[----:B------:R-:W-:Y:S01]  /*8b40*/  F2FP.SATFINITE.E4M3.F32.PACK_AB_MERGE_C R31, RZ, R162, RZ ;  /* 0x000000a2ff1f723e */ /* 0x000fe200048070ff */
[-C--:B------:R-:W-:Y:S01]  /*8b50*/  FMUL R150, R150, R9.reuse ;  /* 0x0000000996967220 */ /* 0x080fe20000400000 */
[----:B--2---:R-:W-:Y:S01]  /*8b60*/  F2FP.SATFINITE.E4M3.F32.PACK_AB_MERGE_C R27, RZ, R164, RZ ;  /* 0x000000a4ff1b723e */ /* 0x004fe200048070ff */
[----:B------:R1:W-:Y:S01]  /*8b70*/  @!P2 STG.E.U8 desc[UR26][R4.64+0x11], R25 ;  /* 0x000011190400a986 */ /* 0x0003e2000c10111a */
[----:B------:R-:W-:Y:S01]  /*8b80*/  ISETP.GE.AND P2, PT, R29, 0x22, PT ;  /* 0x000000221d00780c */ /* 0x000fe20003f46270 */
[----:B------:R-:W-:Y:S01]  /*8b90*/  FMUL R145, R145, R9 ;  /* 0x0000000991917220 */ /* 0x000fe20000400000 */
[----:B------:R-:W-:Y:S01]  /*8ba0*/  F2FP.SATFINITE.E4M3.F32.PACK_AB_MERGE_C R157, RZ, R157, RZ ;  /* 0x0000009dff9d723e */ /* 0x000fe200048070ff */
[----:B------:R-:W-:Y:S01]  /*8bb0*/  @!P3 STG.E.U8 desc[UR26][R12.64+0x18], R161 ;  /* 0x000018a10c00b986 */ /* 0x000fe2000c10111a */
[----:B------:R-:W-:Y:S01]  /*8bc0*/  ISETP.LT.OR P3, PT, R28, 0x1, !P2 ;  /* 0x000000011c00780c */ /* 0x000fe20005761670 */
[----:B------:R-:W-:Y:S01]  /*8bd0*/  FMUL R148, R148, R9 ;  /* 0x0000000994947220 */ /* 0x000fe20000400000 */
[----:B------:R-:W-:Y:S01]  /*8be0*/  ISETP.LT.OR P2, PT, R28, 0x9, !P2 ;  /* 0x000000091c00780c */ /* 0x000fe20005741670 */
[----:B------:R2:W-:Y:S01]  /*8bf0*/  @!P4 STG.E.U8 desc[UR26][R12.64+0x19], R27 ;  /* 0x0000191b0c00c986 */ /* 0x0005e2000c10111a */
[----:B------:R-:W-:Y:S01]  /*8c00*/  F2FP.SATFINITE.E4M3.F32.PACK_AB_MERGE_C R155, RZ, R155, RZ ;  /* 0x0000009bff9b723e */ /* 0x000fe200048070ff */
[----:B------:R-:W-:Y:S01]  /*8c10*/  FMUL R147, R147, R9 ;  /* 0x0000000993937220 */ /* 0x000fe20000400000 */
[----:B------:R-:W-:Y:S01]  /*8c20*/  F2FP.SATFINITE.E4M3.F32.PACK_AB_MERGE_C R153, RZ, R153, RZ ;  /* 0x00000099ff99723e */ /* 0x000fe200048070ff */
[----:B------:R-:W-:Y:S01]  /*8c30*/  @!P0 STG.E.U8 desc[UR26][R4.64+0x18], R159 ;  /* 0x0000189f04008986 */ /* 0x000fe2000c10111a */
[----:B------:R-:W-:Y:S01]  /*8c40*/  ISETP.GE.AND P0, PT, R29, 0x21, PT ;  /* 0x000000211d00780c */ /* 0x000fe20003f06270 */
[-C--:B------:R-:W-:Y:S01]  /*8c50*/  FMUL R146, R146, R9.reuse ;  /* 0x0000000992927220 */ /* 0x080fe20000400000 */
[----:B-1----:R-:W-:Y:S01]  /*8c60*/  F2FP.SATFINITE.E4M3.F32.PACK_AB_MERGE_C R25, RZ, R160, RZ ;  /* 0x000000a0ff19723e */ /* 0x002fe200048070ff */
[----:B------:R-:W-:Y:S01]  /*8c70*/  @!P1 STG.E.U8 desc[UR26][R4.64+0x19], R31 ;  /* 0x0000191f04009986 */ /* 0x000fe2000c10111a */
[C---:B------:R-:W-:Y:S01]  /*8c80*/  ISETP.LT.OR P4, PT, R28.reuse, 0x1, !P0 ;  /* 0x000000011c00780c */ /* 0x040fe20004781670 */
[-C--:B------:R-:W-:Y:S01]  /*8c90*/  FMUL R143, R143, R9.reuse ;  /* 0x000000098f8f7220 */ /* 0x080fe20000400000 */
[----:B------:R-:W-:Y:S01]  /*8ca0*/  ISETP.GE.AND P1, PT, R29, 0x29, PT ;  /* 0x000000291d00780c */ /* 0x000fe20003f26270 */
[----:B------:R1:W-:Y:S01]  /*8cb0*/  @!P3 STG.E.U8 desc[UR26][R12.64+0x21], R25 ;  /* 0x000021190c00b986 */ /* 0x0003e2000c10111a */
[----:B------:R-:W-:Y:S01]  /*8cc0*/  ISETP.LT.OR P0, PT, R28, 0x9, !P0 ;  /* 0x000000091c00780c */ /* 0x000fe20004701670 */
[-C--:B------:R-:W-:Y:S01]  /*8cd0*/  FMUL R144, R144, R9.reuse ;  /* 0x0000000990907220 */ /* 0x080fe20000400000 */
[----:B------:R-:W-:Y:S01]  /*8ce0*/  ISETP.LT.OR P5, PT, R28, 0x1, !P1 ;  /* 0x000000011c00780c */ /* 0x000fe20004fa1670 */
[-C--:B------:R-:W-:Y:S01]  /*8cf0*/  FMUL R142, R142, R9.reuse ;  /* 0x000000098e8e7220 */ /* 0x080fe20000400000 */
[----:B--2---:R-:W-:Y:S01]  /*8d00*/  F2FP.SATFINITE.E4M3.F32.PACK_AB_MERGE_C R27, RZ, R158, RZ ;  /* 0x0000009eff1b723e */ /* 0x004fe200048070ff */
[-C--:B------:R-:W-:Y:S01]  /*8d10*/  FMUL R139, R139, R9.reuse ;  /* 0x000000098b8b7220 */ /* 0x080fe20000400000 */
[----:B------:R-:W-:Y:S01]  /*8d20*/  ISETP.GE.AND P3, PT, R29, 0x2a, PT ;  /* 0x0000002a1d00780c */ /* 0x000fe20003f66270 */
[-C--:B------:R-:W-:Y:S01]  /*8d30*/  FMUL R134, R134, R9.reuse ;  /* 0x0000000986867220 */ /* 0x080fe20000400000 */
[C---:B------:R-:W-:Y:S01]  /*8d40*/  ISETP.LT.OR P1, PT, R28.reuse, 0x9, !P1 ;  /* 0x000000091c00780c */ /* 0x040fe20004f21670 */
[----:B------:R-:W-:Y:S01]  /*8d50*/  @!P4 STG.E.U8 desc[UR26][R12.64+0x20], R157 ;  /* 0x0000209d0c00c986 */ /* 0x000fe2000c10111a */
[C---:B------:R-:W-:Y:S01]  /*8d60*/  ISETP.LT.OR P4, PT, R28.reuse, 0x1, !P3 ;  /* 0x000000011c00780c */ /* 0x040fe20005f81670 */
[-C--:B------:R-:W-:Y:S01]  /*8d70*/  FMUL R137, R137, R9.reuse ;  /* 0x0000000989897220 */ /* 0x080fe20000400000 */
[----:B------:R-:W-:Y:S01]  /*8d80*/  ISETP.LT.OR P3, PT, R28, 0x9, !P3 ;  /* 0x000000091c00780c */ /* 0x000fe20005f61670 */
[----:B------:R2:W-:Y:S01]  /*8d90*/  @!P2 STG.E.U8 desc[UR26][R4.64+0x21], R27 ;  /* 0x0000211b0400a986 */ /* 0x0005e2000c10111a */
[----:B------:R-:W-:Y:S01]  /*8da0*/  ISETP.GE.AND P2, PT, R29, 0x31, PT ;  /* 0x000000311d00780c */ /* 0x000fe20003f46270 */
[----:B------:R-:W-:Y:S01]  /*8db0*/  FMUL R140, R140, R9 ;  /* 0x000000098c8c7220 */ /* 0x000fe20000400000 */
[----:B-1----:R-:W-:Y:S01]  /*8dc0*/  F2FP.SATFINITE.E4M3.F32.PACK_AB_MERGE_C R25, RZ, R156, RZ ;  /* 0x0000009cff19723e */ /* 0x002fe200048070ff */
[----:B------:R-:W-:Y:S01]  /*8dd0*/  @!P0 STG.E.U8 desc[UR26][R4.64+0x20], R155 ;  /* 0x0000209b04008986 */ /* 0x000fe2000c10111a */
[----:B------:R-:W-:Y:S01]  /*8de0*/  F2FP.SATFINITE.E4M3.F32.PACK_AB_MERGE_C R151, RZ, R151, RZ ;  /* 0x00000097ff97723e */ /* 0x000fe200048070ff */
[-C--:B------:R-:W-:Y:S01]  /*8df0*/  FMUL R133, R133, R9.reuse ;  /* 0x0000000985857220 */ /* 0x080fe20000400000 */
[----:B------:R-:W-:Y:S01]  /*8e00*/  ISETP.GE.AND P0, PT, R29, 0x32, PT ;  /* 0x000000321d00780c */ /* 0x000fe20003f06270 */
[----:B------:R-:W-:Y:S01]  /*8e10*/  @!P5 STG.E.U8 desc[UR26][R12.64+0x28], R153 ;  /* 0x000028990c00d986 */ /* 0x000fe2000c10111a */
[----:B------:R-:W-:Y:S01]  /*8e20*/  ISETP.LT.OR P5, PT, R28, 0x1, !P2 ;  /* 0x000000011c00780c */ /* 0x000fe200057a1670 */
[----:B------:R-:W-:Y:S01]  /*8e30*/  FMUL R135, R135, R9 ;  /* 0x0000000987877220 */ /* 0x000fe20000400000 */
[----:B------:R-:W-:Y:S01]  /*8e40*/  F2FP.SATFINITE.E4M3.F32.PACK_AB_MERGE_C R141, RZ, R141, RZ ;  /* 0x0000008dff8d723e */ /* 0x000fe200048070ff */
[----:B------:R1:W-:Y:S01]  /*8e50*/  @!P4 STG.E.U8 desc[UR26][R12.64+0x29], R25 ;  /* 0x000029190c00c986 */ /* 0x0003e2000c10111a */
[----:B--2---:R-:W-:Y:S01]  /*8e60*/  F2FP.SATFINITE.E4M3.F32.PACK_AB_MERGE_C R27, RZ, R154, RZ ;  /* 0x0000009aff1b723e */ /* 0x004fe200048070ff */
[-C--:B------:R-:W-:Y:S01]  /*8e70*/  FMUL R138, R138, R9.reuse ;  /* 0x000000098a8a7220 */ /* 0x080fe20000400000 */
[C---:B------:R-:W-:Y:S01]  /*8e80*/  ISETP.LT.OR P6, PT, R28.reuse, 0x1, !P0 ;  /* 0x000000011c00780c */ /* 0x040fe200047c1670 */
[----:B------:R-:W-:Y:S01]  /*8e90*/  @!P1 STG.E.U8 desc[UR26][R4.64+0x28], R151 ;  /* 0x0000289704009986 */ /* 0x000fe2000c10111a */
[----:B------:R-:W-:Y:S01]  /*8ea0*/  ISETP.GE.AND P1, PT, R29, 0x3a, PT ;  /* 0x0000003a1d00780c */ /* 0x000fe20003f26270 */
[-C--:B------:R-:W-:Y:S01]  /*8eb0*/  FMUL R131, R131, R9.reuse ;  /* 0x0000000983837220 */ /* 0x080fe20000400000 */
[----:B------:R-:W-:Y:S01]  /*8ec0*/  ISETP.LT.OR P2, PT, R28, 0x9, !P2 ;  /* 0x000000091c00780c */ /* 0x000fe20005741670 */
[----:B------:R2:W-:Y:S01]  /*8ed0*/  @!P3 STG.E.U8 desc[UR26][R4.64+0x29], R27 ;  /* 0x0000291b0400b986 */ /* 0x0005e2000c10111a */
[----:B------:R-:W-:Y:S01]  /*8ee0*/  ISETP.GE.AND P3, PT, R29, 0x39, PT ;  /* 0x000000391d00780c */ /* 0x000fe20003f66270 */
[-C--:B------:R-:W-:Y:S01]  /*8ef0*/  FMUL R136, R136, R9.reuse ;  /* 0x0000000988887220 */ /* 0x080fe20000400000 */
[C---:B------:R-:W-:Y:S01]  /*8f00*/  ISETP.LT.OR P0, PT, R28.reuse, 0x9, !P0 ;  /* 0x000000091c00780c */ /* 0x040fe20004701670 */
[----:B------:R-:W-:Y:S01]  /*8f10*/  @!P5 STG.E.U8 desc[UR26][R12.64+0x30], R141 ;  /* 0x0000308d0c00d986 */ /* 0x000fe2000c10111a */
        /* <DEDUP_REMOVED lines=11> */
[----:B------:R1:W-:Y:S01]  /*8fd0*/  @!P6 STG.E.U8 desc[UR26][R12.64+0x31], R31 ;  /* 0x0000311f0c00e986 */ /* 0x0003e2000c10111a */
        /* <DEDUP_REMOVED lines=17> */
[-C--:B------:R-:W-:Y:S01]  /*90f0*/  FMUL R124, R124, R9.reuse ;  /* 0x000000097c7c7220 */ /* 0x080fe20000400000 */
[----:B-1----:R-:W-:Y:S01]  /*9100*/  F2FP.SATFINITE.E4M3.F32.PACK_AB_MERGE_C R31, RZ, R142, RZ ;  /* 0x0000008eff1f723e */ /* 0x002fe200048070ff */
[----:B------:R-:W-:Y:S01]  /*9110*/  @!P3 STG.E.U8 desc[UR26][R4.64+0x38], R147 ;  /* 0x000038930400b986 */ /* 0x000fe2000c10111a */
[----:B------:R-:W-:Y:S01]  /*9120*/  ISETP.LT.OR P3, PT, R28, 0x1, !P0 ;  /* 0x000000011c00780c */ /* 0x000fe20004761670 */
[-C--:B------:R-:W-:Y:S01]  /*9130*/  FMUL R122, R122, R9.reuse ;  /* 0x000000097a7a7220 */ /* 0x080fe20000400000 */
[----:B------:R-:W-:Y:S01]  /*9140*/  ISETP.LT.OR P0, PT, R28, 0x9, !P0 ;  /* 0x000000091c00780c */ /* 0x000fe20004701670 */
[-C--:B------:R-:W-:Y:S01]  /*9150*/  FMUL R119, R119, R9.reuse ;  /* 0x0000000977777220 */ /* 0x080fe20000400000 */
[----:B--2---:R-:W-:Y:S01]  /*9160*/  F2FP.SATFINITE.E4M3.F32.PACK_AB_MERGE_C R25, RZ, R146, RZ ;  /* 0x00000092ff19723e */ /* 0x004fe200048070ff */
[----:B------:R-:W-:Y:S01]  /*9170*/  FMUL R114, R114, R9 ;  /* 0x0000000972727220 */ /* 0x000fe20000400000 */
[----:B------:R-:W-:Y:S01]  /*9180*/  F2FP.SATFINITE.E4M3.F32.PACK_AB_MERGE_C R139, RZ, R139, RZ ;  /* 0x0000008bff8b723e */ /* 0x000fe200048070ff */
[-C--:B------:R-:W-:Y:S01]  /*9190*/  FMUL R117, R117, R9.reuse ;  /* 0x0000000975757220 */ /* 0x080fe20000400000 */
[----:B---3--:R-:W-:Y:S01]  /*91a0*/  F2FP.SATFINITE.E4M3.F32.PACK_AB_MERGE_C R27, RZ, R144, RZ ;  /* 0x00000090ff1b723e */ /* 0x008fe200048070ff */
[----:B------:R1:W-:Y:S01]  /*91b0*/  @!P1 STG.E.U8 desc[UR26][R4.64+0x39], R25 ;  /* 0x0000391904009986 */ /* 0x0003e2000c10111a */
[----:B------:R-:W-:Y:S01]  /*91c0*/  ISETP.GE.AND P1, PT, R29, 0x51, PT ;  /* 0x000000511d00780c */ /* 0x000fe20003f26270 */
[----:B------:R-:W-:Y:S01]  /*91d0*/  FMUL R113, R113, R9 ;  /* 0x0000000971717220 */ /* 0x000fe20000400000 */
[----:B------:R-:W-:Y:S01]  /*91e0*/  F2FP.SATFINITE.E4M3.F32.PACK_AB_MERGE_C R137, RZ, R137, RZ ;  /* 0x00000089ff89723e */ /* 0x000fe200048070ff */
[----:B------:R-:W-:Y:S01]  /*91f0*/  @!P3 STG.E.U8 desc[UR26][R12.64+0x40], R143 ;  /* 0x0000408f0c00b986 */ /* 0x000fe2000c10111a */
[----:B------:R-:W-:Y:S01]  /*9200*/  ISETP.LT.OR P5, PT, R28, 0x1, !P1 ;  /* 0x000000011c00780c */ /* 0x000fe20004fa1670 */
[----:B------:R-:W-:Y:S01]  /*9210*/  FMUL R120, R120, R9 ;  /* 0x0000000978787220 */ /* 0x000fe20000400000 */
[----:B------:R-:W-:Y:S01]  /*9220*/  F2FP.SATFINITE.E4M3.F32.PACK_AB_MERGE_C R133, RZ, R133, RZ ;  /* 0x00000085ff85723e */ /* 0x000fe200048070ff */
[----:B------:R2:W-:Y:S01]  /*9230*/  @!P4 STG.E.U8 desc[UR26][R12.64+0x41], R27 ;  /* 0x0000411b0c00c986 */ /* 0x0005e2000c10111a */
[----:B------:R-:W-:Y:S01]  /*9240*/  F2FP.SATFINITE.E4M3.F32.PACK_AB_MERGE_C R135, RZ, R135, RZ ;  /* 0x00000087ff87723e */ /* 0x000fe200048070ff */
[-C--:B------:R-:W-:Y:S01]  /*9250*/  FMUL R115, R115, R9.reuse ;  /* 0x0000000973737220 */ /* 0x080fe20000400000 */
[----:B------:R-:W-:Y:S01]  /*9260*/  ISETP.LT.OR P1, PT, R28, 0x9, !P1 ;  /* 0x000000091c00780c */ /* 0x000fe20004f21670 */
[----:B------:R3:W-:Y:S01]  /*9270*/  @!P2 STG.E.U8 desc[UR26][R4.64+0x41], R31 ;  /* 0x0000411f0400a986 */ /* 0x0007e2000c10111a */
[C---:B------:R-:W-:Y:S01]  /*9280*/  ISETP.GE.AND P2, PT, R29.reuse, 0x4a, PT ;  /* 0x0000004a1d00780c */ /* 0x040fe20003f46270 */
[-C--:B------:R-:W-:Y:S01]  /*9290*/  FMUL R118, R118, R9.reuse ;  /* 0x0000000976767220 */ /* 0x080fe20000400000 */
[----:B-1----:R-:W-:Y:S01]  /*92a0*/  F2FP.SATFINITE.E4M3.F32.PACK_AB_MERGE_C R25, RZ, R134, RZ ;  /* 0x00000086ff19723e */ /* 0x002fe200048070ff */
[----:B------:R-:W-:Y:S01]  /*92b0*/  @!P0 STG.E.U8 desc[UR26][R4.64+0x40], R139 ;  /* 0x0000408b04008986 */ /* 0x000fe2000c10111a */
[----:B------:R-:W-:Y:S01]  /*92c0*/  ISETP.GE.AND P0, PT, R29, 0x49, PT ;  /* 0x000000491d00780c */ /* 0x000fe20003f06270 */
[-C--:B------:R-:W-:Y:S01]  /*92d0*/  FMUL R111, R111, R9.reuse ;  /* 0x000000096f6f7220 */ /* 0x080fe20000400000 */
        /* <DEDUP_REMOVED lines=8> */
[----:B--2---:R-:W-:Y:S01]  /*9360*/  F2FP.SATFINITE.E4M3.F32.PACK_AB_MERGE_C R27, RZ, R140, RZ ;  /* 0x0000008cff1b723e */ /* 0x004fe200048070ff */
[----:B------:R-:W-:Y:S01]  /*9370*/  FMUL R107, R107, R9 ;  /* 0x000000096b6b7220 */ /* 0x000fe20000400000 */
[----:B------:R-:W-:Y:S01]  /*9380*/  F2FP.SATFINITE.E4M3.F32.PACK_AB_MERGE_C R131, RZ, R131, RZ ;  /* 0x00000083ff83723e */ /* 0x000fe200048070ff */
[----:B------:R-:W-:Y:S01]  /*9390*/  FMUL R23, R23, R9 ;  /* 0x0000000917177220 */ /* 0x000fe20000400000 */
[----:B------:R-:W-:Y:S01]  /*93a0*/  F2FP.SATFINITE.E4M3.F32.PACK_AB_MERGE_C R121, RZ, R121, RZ ;  /* 0x00000079ff79723e */ /* 0x000fe200048070ff */
[----:B------:R1:W-:Y:S01]  /*93b0*/  @!P3 STG.E.U8 desc[UR26][R12.64+0x49], R25 ;  /* 0x000049190c00b986 */ /* 0x0003e2000c10111a */
[----:B------:R-:W-:Y:S01]  /*93c0*/  ISETP.GE.AND P3, PT, R29, 0x52, PT ;  /* 0x000000521d00780c */ /* 0x000fe20003f66270 */
[-C--:B------:R-:W-:Y:S01]  /*93d0*/  FMUL R110, R110, R9.reuse ;  /* 0x000000096e6e7220 */ /* 0x080fe20000400000 */
[----:B---3--:R-:W-:Y:S01]  /*93e0*/  F2FP.SATFINITE.E4M3.F32.PACK_AB_MERGE_C R31, RZ, R132, RZ ;  /* 0x00000084ff1f723e */ /* 0x008fe200048070ff */
[----:B------:R-:W-:Y:S01]  /*93f0*/  @!P4 STG.E.U8 desc[UR26][R12.64+0x48], R137 ;  /* 0x000048890c00c986 */ /* 0x000fe2000c10111a */
[C---:B------:R-:W-:Y:S01]  /*9400*/  ISETP.LT.OR P4, PT, R28.reuse, 0x1, !P3 ;  /* 0x000000011c00780c */ /* 0x040fe20005f81670 */
[-C--:B------:R-:W-:Y:S01]  /*9410*/  FMUL R105, R105, R9.reuse ;  /* 0x0000000969697220 */ /* 0x080fe20000400000 */
[----:B------:R-:W-:Y:S01]  /*9420*/  ISETP.LT.OR P3, PT, R28, 0x9, !P3 ;  /* 0x000000091c00780c */ /* 0x000fe20005f61670 */
[----:B------:R2:W-:Y:S01]  /*9430*/  @!P2 STG.E.U8 desc[UR26][R4.64+0x49], R27 ;  /* 0x0000491b0400a986 */ /* 0x0005e2000c10111a */
[----:B------:R-:W-:Y:S01]  /*9440*/  ISETP.GE.AND P2, PT, R29, 0x59, PT ;  /* 0x000000591d00780c */ /* 0x000fe20003f46270 */
[----:B------:R-:W-:Y:S01]  /*9450*/  FMUL R106, R106, R9 ;  /* 0x000000096a6a7220 */ /* 0x000fe20000400000 */
[----:B------:R-:W-:Y:S01]  /*9460*/  F2FP.SATFINITE.E4M3.F32.PACK_AB_MERGE_C R129, RZ, R129, RZ ;  /* 0x00000081ff81723e */ /* 0x000fe200048070ff */
[----:B------:R-:W-:Y:S01]  /*9470*/  @!P0 STG.E.U8 desc[UR26][R4.64+0x48], R133 ;  /* 0x0000488504008986 */ /* 0x000fe2000c10111a */
[----:B-1----:R-:W-:Y:S01]  /*9480*/  F2FP.SATFINITE.E4M3.F32.PACK_AB_MERGE_C R25, RZ, R138, RZ ;  /* 0x0000008aff19723e */ /* 0x002fe200048070ff */
[-C--:B------:R-:W-:Y:S01]  /*9490*/  FMUL R19, R19, R9.reuse ;  /* 0x0000000913137220 */ /* 0x080fe20000400000 */
[----:B------:R-:W-:Y:S01]  /*94a0*/  ISETP.GE.AND P0, PT, R29, 0x5a, PT ;  /* 0x0000005a1d00780c */ /* 0x000fe20003f06270 */
[----:B------:R-:W-:Y:S01]  /*94b0*/  @!P5 STG.E.U8 desc[UR26][R12.64+0x50], R135 ;  /* 0x000050870c00d986 */ /* 0x000fe2000c10111a */
[----:B------:R-:W-:Y:S01]  /*94c0*/  ISETP.LT.OR P5, PT, R28, 0x1, !P2 ;  /* 0x000000011c00780c */ /* 0x000fe200057a1670 */
[-C--:B------:R-:W-:Y:S01]  /*94d0*/  FMUL R104, R104, R9.reuse ;  /* 0x0000000968687220 */ /* 0x080fe20000400000 */
[C---:B------:R-:W-:Y:S01]  /*94e0*/  ISETP.LT.OR P6, PT, R28.reuse, 0x1, !P0 ;  /* 0x000000011c00780c */ /* 0x040fe200047c1670 */
[----:B------:R1:W-:Y:S01]  /*94f0*/  @!P4 STG.E.U8 desc[UR26][R12.64+0x51], R25 ;  /* 0x000051190c00c986 */ /* 0x0003e2000c10111a */
[----:B--2---:R-:W-:Y:S01]  /*9500*/  F2FP.SATFINITE.E4M3.F32.PACK_AB_MERGE_C R27, RZ, R136, RZ ;  /* 0x00000088ff1b723e */ /* 0x004fe200048070ff */
[-C--:B------:R-:W-:Y:S01]  /*9510*/  FMUL R21, R21, R9.reuse ;  /* 0x0000000915157220 */ /* 0x080fe20000400000 */
[----:B------:R-:W-:Y:S01]  /*9520*/  ISETP.LT.OR P2, PT, R28, 0x9, !P2 ;  /* 0x000000091c00780c */ /* 0x000fe20005741670 */
[----:B------:R-:W-:Y:S01]  /*9530*/  @!P1 STG.E.U8 desc[UR26][R4.64+0x50], R131 ;  /* 0x0000508304009986 */ /* 0x000fe2000c10111a */
[C---:B------:R-:W-:Y:S01]  /*9540*/  ISETP.GE.AND P1, PT, R29.reuse, 0x62, PT ;  /* 0x000000621d00780c */ /* 0x040fe20003f26270 */
[-C--:B------:R-:W-:Y:S01]  /*9550*/  FMUL R22, R22, R9.reuse ;  /* 0x0000000916167220 */ /* 0x080fe20000400000 */
[----:B------:R-:W-:Y:S01]  /*9560*/  ISETP.LT.OR P0, PT, R28, 0x9, !P0 ;  /* 0x000000091c00780c */ /* 0x000fe20004701670 */
[----:B------:R2:W-:Y:S01]  /*9570*/  @!P3 STG.E.U8 desc[UR26][R4.64+0x51], R27 ;  /* 0x0000511b0400b986 */ /* 0x0005e2000c10111a */
[----:B------:R-:W-:Y:S01]  /*9580*/  ISETP.GE.AND P3, PT, R29, 0x61, PT ;  /* 0x000000611d00780c */ /* 0x000fe20003f66270 */
[----:B------:R-:W-:Y:S01]  /*9590*/  FMUL R18, R18, R9 ;  /* 0x0000000912127220 */ /* 0x000fe20000400000 */
[----:B------:R-:W-:Y:S01]  /*95a0*/  F2FP.SATFINITE.E4M3.F32.PACK_AB_MERGE_C R125, RZ, R125, RZ ;  /* 0x0000007dff7d723e */ /* 0x000fe200048070ff */
[----:B------:R-:W-:Y:S01]  /*95b0*/  @!P5 STG.E.U8 desc[UR26][R12.64+0x58], R121 ;  /* 0x000058790c00d986 */ /* 0x000fe2000c10111a */
[----:B------:R-:W-:Y:S01]  /*95c0*/  ISETP.LT.OR P4, PT, R28, 0x1, !P3 ;  /* 0x000000011c00780c */ /* 0x000fe20005f81670 */
[-C--:B------:R-:W-:Y:S01]  /*95d0*/  FMUL R16, R16, R9.reuse ;  /* 0x0000000910107220 */ /* 0x080fe20000400000 */
[C---:B------:R-:W-:Y:S01]  /*95e0*/  ISETP.LT.OR P5, PT, R28.reuse, 0x1, !P1 ;  /* 0x000000011c00780c */ /* 0x040fe20004fa1670 */
[----:B------:R-:W-:Y:S01]  /*95f0*/  @!P6 STG.E.U8 desc[UR26][R12.64+0x59], R31 ;  /* 0x0000591f0c00e986 */ /* 0x000fe2000c10111a */
[----:B------:R-:W-:Y:S01]  /*9600*/  ISETP.LT.OR P3, PT, R28, 0x9, !P3 ;  /* 0x000000091c00780c */ /* 0x000fe20005f61670 */
[-C--:B------:R-:W-:Y:S01]  /*9610*/  FMUL R17, R17, R9.reuse ;  /* 0x0000000911117220 */ /* 0x080fe20000400000 */
[----:B-1----:R-:W-:Y:S01]  /*9620*/  F2FP.SATFINITE.E4M3.F32.PACK_AB_MERGE_C R25, RZ, R130, RZ ;  /* 0x00000082ff19723e */ /* 0x002fe200048070ff */
[----:B------:R-:W-:Y:S01]  /*9630*/  @!P2 STG.E.U8 desc[UR26][R4.64+0x58], R129 ;  /* 0x000058810400a986 */ /* 0x000fe2000c10111a */
[----:B--2---:R-:W-:Y:S01]  /*9640*/  F2FP.SATFINITE.E4M3.F32.PACK_AB_MERGE_C R27, RZ, R128, RZ ;  /* 0x00000080ff1b723e */ /* 0x004fe200048070ff */
[----:B------:R-:W-:Y:S01]  /*9650*/  FMUL R20, R20, R9 ;  /* 0x0000000914147220 */ /* 0x000fe20000400000 */
[----:B------:R-:W-:Y:S01]  /*9660*/  F2FP.SATFINITE.E4M3.F32.PACK_AB_MERGE_C R127, RZ, R127, RZ ;  /* 0x0000007fff7f723e */ /* 0x000fe200048070ff */
[----:B------:R1:W-:Y:S01]  /*9670*/  @!P0 STG.E.U8 desc[UR26][R4.64+0x59], R25 ;  /* 0x0000591904008986 */ /* 0x0003e2000c10111a */
[----:B------:R-:W-:-:S02]  /*9680*/  ISETP.GE.AND P0, PT, R29, 0x69, PT ;  /* 0x000000691d00780c */ /* 0x000fc40003f06270 */
[----:B------:R-:W-:Y:S01]  /*9690*/  ISETP.GE.AND P2, PT, R29, 0x6a, PT ;  /* 0x0000006a1d00780c */ /* 0x000fe20003f46270 */
[----:B------:R-:W-:Y:S01]  /*96a0*/  @!P4 STG.E.U8 desc[UR26][R12.64+0x60], R125 ;  /* 0x0000607d0c00c986 */ /* 0x000fe2000c10111a */
[C---:B------:R-:W-:Y:S02]  /*96b0*/  ISETP.LT.OR P1, PT, R28.reuse, 0x9, !P1 ;  /* 0x000000091c00780c */ /* 0x040fe40004f21670 */
[C---:B------:R-:W-:Y:S01]  /*96c0*/  ISETP.LT.OR P4, PT, R28.reuse, 0x1, !P2 ;  /* 0x000000011c00780c */ /* 0x040fe20005781670 */
[----:B------:R2:W-:Y:S01]  /*96d0*/  @!P5 STG.E.U8 desc[UR26][R12.64+0x61], R27 ;  /* 0x0000611b0c00d986 */ /* 0x0005e2000c10111a */
[C---:B------:R-:W-:Y:S02]  /*96e0*/  ISETP.LT.OR P2, PT, R28.reuse, 0x9, !P2 ;  /* 0x000000091c00780c */ /* 0x040fe40005741670 */
[----:B------:R-:W-:Y:S01]  /*96f0*/  F2FP.SATFINITE.E4M3.F32.PACK_AB_MERGE_C R123, RZ, R123, RZ ;  /* 0x0000007bff7b723e */ /* 0x000fe200048070ff */
[----:B------:R-:W-:Y:S01]  /*9700*/  @!P3 STG.E.U8 desc[UR26][R4.64+0x60], R127 ;  /* 0x0000607f0400b986 */ /* 0x000fe2000c10111a */
[----:B------:R-:W-:-:S02]  /*9710*/  ISETP.LT.OR P3, PT, R28, 0x1, !P0 ;  /* 0x000000011c00780c */ /* 0x000fc40004761670 */
[----:B-1----:R-:W-:Y:S02]  /*9720*/  F2FP.SATFINITE.E4M3.F32.PACK_AB_MERGE_C R25, RZ, R126, RZ ;  /* 0x0000007eff19723e */ /* 0x002fe400048070ff */
[----:B------:R-:W-:Y:S02]  /*9730*/  F2FP.SATFINITE.E4M3.F32.PACK_AB_MERGE_C R31, RZ, R122, RZ ;  /* 0x0000007aff1f723e */ /* 0x000fe400048070ff */
[----:B------:R-:W-:Y:S01]  /*9740*/  ISETP.LT.OR P0, PT, R28, 0x9, !P0 ;  /* 0x000000091c00780c */ /* 0x000fe20004701670 */
[----:B------:R1:W-:Y:S01]  /*9750*/  @!P1 STG.E.U8 desc[UR26][R4.64+0x61], R25 ;  /* 0x0000611904009986 */ /* 0x0003e2000c10111a */
[----:B--2---:R-:W-:Y:S02]  /*9760*/  F2FP.SATFINITE.E4M3.F32.PACK_AB_MERGE_C R27, RZ, R124, RZ ;  /* 0x0000007cff1b723e */ /* 0x004fe400048070ff */
[----:B------:R-:W-:Y:S02]  /*9770*/  ISETP.GE.AND P1, PT, R29, 0x71, PT ;  /* 0x000000711d00780c */ /* 0x000fe40003f26270 */
[----:B------:R-:W-:Y:S01]  /*9780*/  F2FP.SATFINITE.E4M3.F32.PACK_AB_MERGE_C R119, RZ, R119, RZ ;  /* 0x00000077ff77723e */ /* 0x000fe200048070ff */
[----:B------:R-:W-:Y:S01]  /*9790*/  @!P3 STG.E.U8 desc[UR26][R12.64+0x68], R123 ;  /* 0x0000687b0c00b986 */ /* 0x000fe2000c10111a */
[----:B------:R-:W-:-:S02]  /*97a0*/  F2FP.SATFINITE.E4M3.F32.PACK_AB_MERGE_C R117, RZ, R117, RZ ;  /* 0x00000075ff75723e */ /* 0x000fc400048070ff */
[----:B------:R-:W-:Y:S01]  /*97b0*/  F2FP.SATFINITE.E4M3.F32.PACK_AB_MERGE_C R113, RZ, R113, RZ ;  /* 0x00000071ff71723e */ /* 0x000fe200048070ff */
[----:B------:R2:W-:Y:S01]  /*97c0*/  @!P4 STG.E.U8 desc[UR26][R12.64+0x69], R27 ;  /* 0x0000691b0c00c986 */ /* 0x0005e2000c10111a */
[C---:B------:R-:W-:Y:S02]  /*97d0*/  ISETP.LT.OR P4, PT, R28.reuse, 0x1, !P1 ;  /* 0x000000011c00780c */ /* 0x040fe40004f81670 */
[----:B-1----:R-:W-:Y:S01]  /*97e0*/  F2FP.SATFINITE.E4M3.F32.PACK_AB_MERGE_C R25, RZ, R114, RZ ;  /* 0x00000072ff19723e */ /* 0x002fe200048070ff */
[----:B------:R-:W-:Y:S01]  /*97f0*/  @!P2 STG.E.U8 desc[UR26][R4.64+0x69], R31 ;  /* 0x0000691f0400a986 */ /* 0x000fe2000c10111a */
[----:B------:R-:W-:Y:S02]  /*9800*/  ISETP.GE.AND P2, PT, R29, 0x72, PT ;  /* 0x000000721d00780c */ /* 0x000fe40003f46270 */
[C---:B------:R-:W-:Y:S01]  /*9810*/  ISETP.LT.OR P1, PT, R28.reuse, 0x9, !P1 ;  /* 0x000000091c00780c */ /* 0x040fe20004f21670 */
[----:B------:R-:W-:Y:S01]  /*9820*/  @!P0 STG.E.U8 desc[UR26][R4.64+0x68], R119 ;  /* 0x0000687704008986 */ /* 0x000fe2000c10111a */
[----:B------:R-:W-:-:S02]  /*9830*/  ISETP.LT.OR P3, PT, R28, 0x1, !P2 ;  /* 0x000000011c00780c */ /* 0x000fc40005761670 */
[C---:B------:R-:W-:Y:S02]  /*9840*/  ISETP.GE.AND P0, PT, R29.reuse, 0x79, PT ;  /* 0x000000791d00780c */ /* 0x040fe40003f06270 */
[C---:B------:R-:W-:Y:S01]  /*9850*/  ISETP.LT.OR P2, PT, R28.reuse, 0x9, !P2 ;  /* 0x000000091c00780c */ /* 0x040fe20005741670 */
[----:B------:R-:W-:Y:S01]  /*9860*/  @!P4 STG.E.U8 desc[UR26][R12.64+0x70], R117 ;  /* 0x000070750c00c986 */ /* 0x000fe2000c10111a */
[C---:B------:R-:W-:Y:S02]  /*9870*/  ISETP.LT.OR P5, PT, R28.reuse, 0x1, !P0 ;  /* 0x000000011c00780c */ /* 0x040fe400047a1670 */
[----:B--2---:R-:W-:Y:S02]  /*9880*/  F2FP.SATFINITE.E4M3.F32.PACK_AB_MERGE_C R27, RZ, R120, RZ ;  /* 0x00000078ff1b723e */ /* 0x004fe400048070ff */
[----:B------:R-:W-:Y:S02]  /*9890*/  ISETP.LT.OR P0, PT, R28, 0x9, !P0 ;  /* 0x000000091c00780c */ /* 0x000fe40004701670 */
[----:B------:R-:W-:Y:S01]  /*98a0*/  F2FP.SATFINITE.E4M3.F32.PACK_AB_MERGE_C R115, RZ, R115, RZ ;  /* 0x00000073ff73723e */ /* 0x000fe200048070ff */
[----:B------:R1:W-:Y:S01]  /*98b0*/  @!P3 STG.E.U8 desc[UR26][R12.64+0x71], R25 ;  /* 0x000071190c00b986 */ /* 0x0003e2000c10111a */
[----:B------:R-:W-:-:S02]  /*98c0*/  ISETP.GE.AND P3, PT, R29, 0x7a, PT ;  /* 0x0000007a1d00780c */ /* 0x000fc40003f66270 */
[----:B------:R-:W-:Y:S01]  /*98d0*/  F2FP.SATFINITE.E4M3.F32.PACK_AB_MERGE_C R111, RZ, R111, RZ ;  /* 0x0000006fff6f723e */ /* 0x000fe200048070ff */
[----:B------:R-:W-:Y:S01]  /*98e0*/  @!P1 STG.E.U8 desc[UR26][R4.64+0x70], R113 ;  /* 0x0000707104009986 */ /* 0x000fe2000c10111a */
[C---:B------:R-:W-:Y:S02]  /*98f0*/  ISETP.LT.OR P4, PT, R28.reuse, 0x1, !P3 ;  /* 0x000000011c00780c */ /* 0x040fe40005f81670 */
[C---:B------:R-:W-:Y:S01]  /*9900*/  ISETP.GE.AND P1, PT, R29.reuse, 0x82, PT ;  /* 0x000000821d00780c */ /* 0x040fe20003f26270 */
[----:B------:R2:W-:Y:S01]  /*9910*/  @!P2 STG.E.U8 desc[UR26][R4.64+0x71], R27 ;  /* 0x0000711b0400a986 */ /* 0x0005e2000c10111a */
[----:B------:R-:W-:Y:S02]  /*9920*/  ISETP.GE.AND P2, PT, R29, 0x81, PT ;  /* 0x000000811d00780c */ /* 0x000fe40003f46270 */
[----:B------:R-:W-:Y:S01]  /*9930*/  ISETP.LT.OR P3, PT, R28, 0x9, !P3 ;  /* 0x000000091c00780c */ /* 0x000fe20005f61670 */
[----:B------:R-:W-:Y:S01]  /*9940*/  @!P5 STG.E.U8 desc[UR26][R12.64+0x78], R115 ;  /* 0x000078730c00d986 */ /* 0x000fe2000c10111a */
[----:B-1----:R-:W-:-:S02]  /*9950*/  F2FP.SATFINITE.E4M3.F32.PACK_AB_MERGE_C R25, RZ, R118, RZ ;  /* 0x00000076ff19723e */ /* 0x002fc400048070ff */
[C---:B------:R-:W-:Y:S02]  /*9960*/  ISETP.LT.OR P6, PT, R28.reuse, 0x1, !P2 ;  /* 0x000000011c00780c */ /* 0x040fe400057c1670 */
[C---:B------:R-:W-:Y:S01]  /*9970*/  ISETP.LT.OR P5, PT, R28.reuse, 0x1, !P1 ;  /* 0x000000011c00780c */ /* 0x040fe20004fa1670 */
[----:B------:R1:W-:Y:S01]  /*9980*/  @!P4 STG.E.U8 desc[UR26][R12.64+0x79], R25 ;  /* 0x000079190c00c986 */ /* 0x0003e2000c10111a */
[----:B------:R-:W-:Y:S02]  /*9990*/  ISETP.LT.OR P1, PT, R28, 0x9, !P1 ;  /* 0x000000091c00780c */ /* 0x000fe40004f21670 */
[----:B--2---:R-:W-:Y:S01]  /*99a0*/  F2FP.SATFINITE.E4M3.F32.PACK_AB_MERGE_C R27, RZ, R116, RZ ;  /* 0x00000074ff1b723e */ /* 0x004fe200048070ff */
[----:B------:R-:W-:Y:S01]  /*99b0*/  @!P0 STG.E.U8 desc[UR26][R4.64+0x78], R111 ;  /* 0x0000786f04008986 */ /* 0x000fe2000c10111a */
[----:B------:R-:W-:Y:S02]  /*99c0*/  ISETP.GE.AND P0, PT, R29, 0x89, PT ;  /* 0x000000891d00780c */ /* 0x000fe40003f06270 */
[----:B------:R-:W-:Y:S01]  /*99d0*/  F2FP.SATFINITE.E4M3.F32.PACK_AB_MERGE_C R109, RZ, R109, RZ ;  /* 0x0000006dff6d723e */ /* 0x000fe200048070ff */
[----:B------:R2:W-:Y:S01]  /*99e0*/  @!P3 STG.E.U8 desc[UR26][R4.64+0x79], R27 ;  /* 0x0000791b0400b986 */ /* 0x0005e2000c10111a */
[----:B------:R-:W-:-:S02]  /*99f0*/  F2FP.SATFINITE.E4M3.F32.PACK_AB_MERGE_C R31, RZ, R112, RZ ;  /* 0x00000070ff1f723e */ /* 0x000fc400048070ff */
[C---:B------:R-:W-:Y:S01]  /*9a00*/  ISETP.LT.OR P2, PT, R28.reuse, 0x9, !P2 ;  /* 0x000000091c00780c */ /* 0x040fe20005741670 */
[----:B------:R-:W-:Y:S01]  /*9a10*/  @!P6 STG.E.U8 desc[UR26][R12.64+0x80], R109 ;  /* 0x0000806d0c00e986 */ /* 0x000fe2000c10111a */
[----:B-1----:R-:W-:Y:S02]  /*9a20*/  F2FP.SATFINITE.E4M3.F32.PACK_AB_MERGE_C R25, RZ, R108, RZ ;  /* 0x0000006cff19723e */ /* 0x002fe400048070ff */
[----:B------:R-:W-:Y:S01]  /*9a30*/  ISETP.GE.AND P3, PT, R29, 0x8a, PT ;  /* 0x0000008a1d00780c */ /* 0x000fe20003f66270 */
[----:B------:R-:W-:Y:S01]  /*9a40*/  @!P5 STG.E.U8 desc[UR26][R12.64+0x81], R31 ;  /* 0x0000811f0c00d986 */ /* 0x000fe2000c10111a */
[C---:B------:R-:W-:Y:S02]  /*9a50*/  ISETP.LT.OR P4, PT, R28.reuse, 0x1, !P0 ;  /* 0x000000011c00780c */ /* 0x040fe40004781670 */
[C---:B------:R-:W-:Y:S01]  /*9a60*/  ISETP.LT.OR P5, PT, R28.reuse, 0x1, !P3 ;  /* 0x000000011c00780c */ /* 0x040fe20005fa1670 */
[----:B------:R1:W-:Y:S01]  /*9a70*/  @!P1 STG.E.U8 desc[UR26][R4.64+0x81], R25 ;  /* 0x0000811904009986 */ /* 0x0003e2000c10111a */
[----:B------:R-:W-:-:S02]  /*9a80*/  ISETP.LT.OR P0, PT, R28, 0x9, !P0 ;  /* 0x000000091c00780c */ /* 0x000fc40004701670 */
[----:B------:R-:W-:Y:S02]  /*9a90*/  ISETP.GE.AND P1, PT, R29, 0x91, PT ;  /* 0x000000911d00780c */ /* 0x000fe40003f26270 */
[----:B------:R-:W-:Y:S02]  /*9aa0*/  F2FP.SATFINITE.E4M3.F32.PACK_AB_MERGE_C R107, RZ, R107, RZ ;  /* 0x0000006bff6b723e */ /* 0x000fe400048070ff */
[----:B------:R-:W-:Y:S02]  /*9ab0*/  F2FP.SATFINITE.E4M3.F32.PACK_AB_MERGE_C R23, RZ, R23, RZ ;  /* 0x00000017ff17723e */ /* 0x000fe400048070ff */
[C---:B------:R-:W-:Y:S01]  /*9ac0*/  ISETP.LT.OR P3, PT, R28.reuse, 0x9, !P3 ;  /* 0x000000091c00780c */ /* 0x040fe20005f61670 */
[----:B------:R-:W-:Y:S01]  /*9ad0*/  @!P2 STG.E.U8 desc[UR26][R4.64+0x80], R107 ;  /* 0x0000806b0400a986 */ /* 0x000fe2000c10111a */
[----:B------:R-:W-:Y:S02]  /*9ae0*/  ISETP.LT.OR P6, PT, R28, 0x1, !P1 ;  /* 0x000000011c00780c */ /* 0x000fe40004fc1670 */
[----:B--2---:R-:W-:Y:S01]  /*9af0*/  F2FP.SATFINITE.E4M3.F32.PACK_AB_MERGE_C R27, RZ, R110, RZ ;  /* 0x0000006eff1b723e */ /* 0x004fe200048070ff */
[----:B------:R2:W-:Y:S01]  /*9b00*/  @!P4 STG.E.U8 desc[UR26][R12.64+0x88], R23 ;  /* 0x000088170c00c986 */ /* 0x0005e2000c10111a */
[----:B------:R-:W-:-:S02]  /*9b10*/  F2FP.SATFINITE.E4M3.F32.PACK_AB_MERGE_C R105, RZ, R105, RZ ;  /* 0x00000069ff69723e */ /* 0x000fc400048070ff */
[C---:B------:R-:W-:Y:S01]  /*9b20*/  ISETP.GE.AND P4, PT, R29.reuse, 0x92, PT ;  /* 0x000000921d00780c */ /* 0x040fe20003f86270 */
[----:B------:R-:W-:Y:S01]  /*9b30*/  @!P5 STG.E.U8 desc[UR26][R12.64+0x89], R27 ;  /* 0x0000891b0c00d986 */ /* 0x000fe2000c10111a */
[----:B-1----:R-:W-:Y:S02]  /*9b40*/  F2FP.SATFINITE.E4M3.F32.PACK_AB_MERGE_C R25, RZ, R106, RZ ;  /* 0x0000006aff19723e */ /* 0x002fe400048070ff */
[----:B------:R-:W-:Y:S01]  /*9b50*/  F2FP.SATFINITE.E4M3.F32.PACK_AB_MERGE_C R19, RZ, R19, RZ ;  /* 0x00000013ff13723e */ /* 0x000fe200048070ff */
[----:B------:R-:W-:Y:S01]  /*9b60*/  @!P0 STG.E.U8 desc[UR26][R4.64+0x88], R105 ;  /* 0x0000886904008986 */ /* 0x000fe2000c10111a */
[----:B------:R-:W-:Y:S02]  /*9b70*/  ISETP.LT.OR P5, PT, R28, 0x1, !P4 ;  /* 0x000000011c00780c */ /* 0x000fe400067a1670 */
[C---:B------:R-:W-:Y:S01]  /*9b80*/  ISETP.GE.AND P0, PT, R29.reuse, 0x9a, PT ;  /* 0x0000009a1d00780c */ /* 0x040fe20003f06270 */
[----:B------:R-:W-:Y:S01]  /*9b90*/  @!P3 STG.E.U8 desc[UR26][R4.64+0x89], R25 ;  /* 0x000089190400b986 */ /* 0x000fe2000c10111a */
[----:B------:R-:W-:-:S02]  /*9ba0*/  ISETP.GE.AND P2, PT, R29, 0x99, PT ;  /* 0x000000991d00780c */ /* 0x000fc40003f46270 */
[C---:B------:R-:W-:Y:S01]  /*9bb0*/  ISETP.LT.OR P1, PT, R28.reuse, 0x9, !P1 ;  /* 0x000000091c00780c */ /* 0x040fe20004f21670 */
[----:B------:R1:W-:Y:S01]  /*9bc0*/  @!P6 STG.E.U8 desc[UR26][R12.64+0x90], R19 ;  /* 0x000090130c00e986 */ /* 0x0003e2000c10111a */
[C---:B------:R-:W-:Y:S02]  /*9bd0*/  ISETP.LT.OR P3, PT, R28.reuse, 0x9, !P4 ;  /* 0x000000091c00780c */ /* 0x040fe40006761670 */
[C---:B------:R-:W-:Y:S02]  /*9be0*/  ISETP.LT.OR P6, PT, R28.reuse, 0x1, !P0 ;  /* 0x000000011c00780c */ /* 0x040fe400047c1670 */
[C---:B------:R-:W-:Y:S02]  /*9bf0*/  ISETP.LT.OR P4, PT, R28.reuse, 0x1, !P2 ;  /* 0x000000011c00780c */ /* 0x040fe40005781670 */
[C---:B------:R-:W-:Y:S02]  /*9c00*/  ISETP.LT.OR P2, PT, R28.reuse, 0x9, !P2 ;  /* 0x000000091c00780c */ /* 0x040fe40005741670 */
[----:B------:R-:W-:-:S02]  /*9c10*/  ISETP.LT.OR P0, PT, R28, 0x9, !P0 ;  /* 0x000000091c00780c */ /* 0x000fc40004701670 */
[----:B--2---:R-:W-:Y:S02]  /*9c20*/  F2FP.SATFINITE.E4M3.F32.PACK_AB_MERGE_C R23, RZ, R104, RZ ;  /* 0x00000068ff17723e */ /* 0x004fe400048070ff */
[----:B------:R-:W-:Y:S02]  /*9c30*/  F2FP.SATFINITE.E4M3.F32.PACK_AB_MERGE_C R21, RZ, R21, RZ ;  /* 0x00000015ff15723e */ /* 0x000fe400048070ff */
[----:B-1----:R-:W-:Y:S01]  /*9c40*/  F2FP.SATFINITE.E4M3.F32.PACK_AB_MERGE_C R19, RZ, R22, RZ ;  /* 0x00000016ff13723e */ /* 0x002fe200048070ff */
[----:B------:R1:W-:Y:S01]  /*9c50*/  @!P5 STG.E.U8 desc[UR26][R12.64+0x91], R23 ;  /* 0x000091170c00d986 */ /* 0x0003e2000c10111a */
[----:B------:R-:W-:Y:S02]  /*9c60*/  F2FP.SATFINITE.E4M3.F32.PACK_AB_MERGE_C R27, RZ, R18, RZ ;  /* 0x00000012ff1b723e */ /* 0x000fe400048070ff */
[----:B------:R-:W-:Y:S01]  /*9c70*/  F2FP.SATFINITE.E4M3.F32.PACK_AB_MERGE_C R25, RZ, R16, RZ ;  /* 0x00000010ff19723e */ /* 0x000fe200048070ff */
[----:B------:R2:W-:Y:S01]  /*9c80*/  @!P1 STG.E.U8 desc[UR26][R4.64+0x90], R21 ;  /* 0x0000901504009986 */ /* 0x0005e2000c10111a */
[----:B------:R-:W-:-:S03]  /*9c90*/  F2FP.SATFINITE.E4M3.F32.PACK_AB_MERGE_C R17, RZ, R17, RZ ;  /* 0x00000011ff11723e */ /* 0x000fc600048070ff */
[----:B------:R2:W-:Y:S01]  /*9ca0*/  @!P3 STG.E.U8 desc[UR26][R4.64+0x91], R19 ;  /* 0x000091130400b986 */ /* 0x0005e2000c10111a */
[----:B-1----:R-:W-:-:S03]  /*9cb0*/  F2FP.SATFINITE.E4M3.F32.PACK_AB_MERGE_C R23, RZ, R20, RZ ;  /* 0x00000014ff17723e */ /* 0x002fc600048070ff */
[----:B------:R2:W-:Y:S04]  /*9cc0*/  @!P6 STG.E.U8 desc[UR26][R12.64+0x99], R27 ;  /* 0x0000991b0c00e986 */ /* 0x0005e8000c10111a */
[----:B------:R2:W-:Y:S04]  /*9cd0*/  @!P4 STG.E.U8 desc[UR26][R12.64+0x98], R25 ;  /* 0x000098190c00c986 */ /* 0x0005e8000c10111a */
[----:B------:R2:W-:Y:S04]  /*9ce0*/  @!P2 STG.E.U8 desc[UR26][R4.64+0x98], R17 ;  /* 0x000098110400a986 */ /* 0x0005e8000c10111a */
[----:B------:R2:W-:Y:S02]  /*9cf0*/  @!P0 STG.E.U8 desc[UR26][R4.64+0x99], R23 ;  /* 0x0000991704008986 */ /* 0x0005e4000c10111a */
.L_x_197:
[----:B------:R-:W-:Y:S05]  /*9d00*/  BSYNC B0 ;  /* 0x0000000000007941 */ /* 0x000fea0003800000 */
.L_x_35:
[----:B0-2---:R-:W-:Y:S01]  /*9d10*/  IMAD.U32 R4, RZ, RZ, UR24 ;  /* 0x00000018ff047e24 */ /* 0x005fe2000f8e00ff */
[----:B------:R-:W-:Y:S01]  /*9d20*/  ULDC.64 UR14, c[0x0][0x650] ;  /* 0x00019400000e7ab9 */ /* 0x000fe20000000a00 */
[----:B-----5:R-:W-:Y:S01]  /*9d30*/  IMAD.U32 R0, RZ, RZ, UR6 ;  /* 0x00000006ff007e24 */ /* 0x020fe2000f8e00ff */
[----:B------:R0:W-:Y:S01]  /*9d40*/  SYNCS.ARRIVE.TRANS64.A1T0 RZ, [R14+UR17], RZ ;  /* 0x000000ff0eff79a7 */ /* 0x0001e20008100011 */
[----:B------:R-:W-:Y:S01]  /*9d50*/  IMAD.U32 R5, RZ, RZ, UR25 ;  /* 0x00000019ff057e24 */ /* 0x000fe2000f8e00ff */
[C---:B------:R-:W-:Y:S01]  /*9d60*/  LEA R2, P0, R4.reuse, R2, 0x1 ;  /* 0x0000000204027211 */ /* 0x040fe200078008ff */
[----:B------:R-:W-:Y:S01]  /*9d70*/  IMAD.MOV.U32 R5, RZ, RZ, -0x1 ;  /* 0xffffffffff057424 */ /* 0x000fe200078e00ff */
[----:B------:R-:W-:Y:S02]  /*9d80*/  PRMT R12, RZ, 0x7610, R12 ;  /* 0x00007610ff0c7816 */ /* 0x000fe4000000000c */
[----:B------:R-:W-:Y:S01]  /*9d90*/  LEA.HI.X R3, R4, R3, R0, 0x1, P0 ;  /* 0x0000000304037211 */ /* 0x000fe200000f0c00 */
[----:B------:R-:W-:Y:S01]  /*9da0*/  IMAD.MOV.U32 R4, RZ, RZ, -0x1 ;  /* 0xffffffffff047424 */ /* 0x000fe200078e00ff */
[----:B------:R-:W-:Y:S01]  /*9db0*/  ISETP.GE.U32.AND P0, PT, R2, UR14, PT ;  /* 0x0000000e02007c0c */ /* 0x000fe2000bf06070 */
[----:B------:R-:W-:-:S03]  /*9dc0*/  IMAD.MOV.U32 R0, RZ, RZ, -0x1 ;  /* 0xffffffffff007424 */ /* 0x000fc600078e00ff */
[----:B------:R-:W-:-:S13]  /*9dd0*/  ISETP.GE.U32.AND.EX P0, PT, R3, UR15, PT, P0 ;  /* 0x0000000f03007c0c */ /* 0x000fda000bf06100 */
[----:B0-----:R-:W-:Y:S05]  /*9de0*/  @P0 BRA `(.L_x_198) ;  /* 0x0000000400880947 */ /* 0x001fea0003800000 */
[----:B------:R-:W0:Y:S01]  /*9df0*/  S2UR UR16, SR_CTAID.X ;  /* 0x00000000001079c3 */ /* 0x000e220000002500 */
[----:B------:R-:W-:Y:S01]  /*9e00*/  ULDC.64 UR14, c[0x0][0x628] ;  /* 0x00018a00000e7ab9 */ /* 0x000fe20000000a00 */
[----:B------:R-:W-:Y:S01]  /*9e10*/  ULDC UR4, c[0x0][0x150] ;  /* 0x0000540000047ab9 */ /* 0x000fe20000000800 */
[----:B------:R-:W-:Y:S01]  /*9e20*/  ISETP.NE.U32.AND P0, PT, RZ, UR14, PT ;  /* 0x0000000eff007c0c */ /* 0x000fe2000bf05070 */
[----:B------:R-:W-:Y:S01]  /*9e30*/  ULDC UR29, c[0x0][0x630] ;  /* 0x00018c00001d7ab9 */ /* 0x000fe20000000800 */
[C---:B------:R-:W-:Y:S01]  /*9e40*/  R2UR UR30, R2.reuse ;  /* 0x00000000021e72ca */ /* 0x040fe200000e0000 */
[----:B------:R-:W-:Y:S01]  /*9e50*/  ULDC UR32, c[0x0][0x154] ;  /* 0x0000550000207ab9 */ /* 0x000fe20000000800 */
[----:B------:R-:W-:Y:S01]  /*9e60*/  ISETP.NE.AND.EX P0, PT, RZ, UR15, PT, P0 ;  /* 0x0000000fff007c0c */ /* 0x000fe2000bf05300 */
[----:B------:R-:W2:Y:S01]  /*9e70*/  S2UR UR33, SR_CTAID.Y ;  /* 0x00000000002179c3 */ /* 0x000ea20000002600 */
[----:B------:R-:W-:Y:S02]  /*9e80*/  R2UR UR31, R3 ;  /* 0x00000000031f72ca */ /* 0x000fe400000e0000 */
[----:B------:R-:W-:-:S02]  /*9e90*/  R2UR UR22, R2 ;  /* 0x00000000021672ca */ /* 0x000fc400000e0000 */
[----:B------:R-:W-:Y:S02]  /*9ea0*/  R2UR UR23, R3 ;  /* 0x00000000031772ca */ /* 0x000fe400000e0000 */
[----:B0-----:R-:W-:-:S05]  /*9eb0*/  I2FP.F32.U32 R0, UR16 ;  /* 0x0000001000007c45 */ /* 0x001fca0008201000 */
[----:B------:R-:W-:-:S04]  /*9ec0*/  FMUL R0, R0, UR4 ;  /* 0x0000000400007c20 */ /* 0x000fc80008400000 */
[----:B------:R0:W0:Y:S01]  /*9ed0*/  F2I.U32.TRUNC.NTZ R4, R0 ;  /* 0x0000000000047305 */ /* 0x000022000020f000 */
[----:B--2---:R-:W-:Y:S05]  /*9ee0*/  @!P0 BRA `(.L_x_199) ;  /* 0x0000000000308947 */ /* 0x004fea0003800000 */
        /* <DEDUP_REMOVED lines=12> */
.L_x_199:
[----:B------:R-:W-:Y:S01]  /*9fb0*/  USHF.R.U64 UR4, UR22, UR29, UR23 ;  /* 0x0000001d16047299 */ /* 0x000fe20008001217 */
[----:B0-----:R-:W-:Y:S01]  /*9fc0*/  I2FP.F32.U32 R0, UR33 ;  /* 0x0000002100007c45 */ /* 0x001fe20008201000 */
[----:B------:R-:W-:Y:S01]  /*9fd0*/  USHF.R.U32.HI UR14, URZ, UR29, UR23 ;  /* 0x0000001d3f0e7299 */ /* 0x000fe20008011617 */
[----:B------:R-:W-:Y:S01]  /*9fe0*/  R2UR UR28, R4 ;  /* 0x00000000041c72ca */ /* 0x000fe200000e0000 */
[----:B------:R-:W-:Y:S02]  /*9ff0*/  UIADD3 UR22, UP0, URZ, -UR4, URZ ;  /* 0x800000043f167290 */ /* 0x000fe4000ff1e03f */
[----:B------:R-:W-:Y:S01]  /*a000*/  FMUL R0, R0, UR32 ;  /* 0x0000002000007c20 */ /* 0x000fe20008400000 */
[----:B------:R-:W-:Y:S01]  /*a010*/  ULDC.64 UR18, c[0x0][0x620] ;  /* 0x0001880000127ab9 */ /* 0x000fe20000000a00 */
[----:B------:R-:W-:Y:S01]  /*a020*/  UIADD3.X UR14, URZ, ~UR14, URZ, UP0, !UPT ;  /* 0x8000000e3f0e7290 */ /* 0x000fe200087fe43f */
[----:B------:R-:W-:Y:S01]  /*a030*/  UMOV UR20, UR30 ;  /* 0x0000001e00147c82 */ /* 0x000fe20008000000 */
[----:B------:R-:W-:-:S02]  /*a040*/  UMOV UR21, UR31 ;  /* 0x0000001f00157c82 */ /* 0x000fc40008000000 */
[----:B------:R-:W0:Y:S01]  /*a050*/  F2I.U32.TRUNC.NTZ R0, R0 ;  /* 0x0000000000007305 */ /* 0x000e22000020f000 */
[----:B------:R-:W-:Y:S02]  /*a060*/  UIMAD UR14, UR14, UR18, URZ ;  /* 0x000000120e0e72a4 */ /* 0x000fe4000f8e023f */
[----:B------:R-:W-:Y:S02]  /*a070*/  UIMAD.WIDE.U32 UR20, UR22, UR18, UR20 ;  /* 0x00000012161472a5 */ /* 0x000fe4000f8e0014 */
[----:B------:R-:W-:Y:S01]  /*a080*/  UIMAD UR22, UR22, UR19, UR14 ;  /* 0x00000013161672a4 */ /* 0x000fe2000f8e020e */
[----:B------:R-:W-:Y:S01]  /*a090*/  ULDC UR23, c[0x0][0x618] ;  /* 0x0001860000177ab9 */ /* 0x000fe20000000800 */
[----:B------:R-:W-:Y:S02]  /*a0a0*/  ULDC UR36, c[0x0][0x658] ;  /* 0x0001960000247ab9 */ /* 0x000fe40000000800 */
[----:B------:R-:W-:Y:S01]  /*a0b0*/  UIADD3 UR22, UR21, UR22, URZ ;  /* 0x0000001615167290 */ /* 0x000fe2000fffe03f */
[----:B------:R-:W-:Y:S01]  /*a0c0*/  UMOV UR32, 0xffffffff ;  /* 0xffffffff00207882 */ /* 0x000fe20000000000 */
[----:B------:R-:W-:Y:S01]  /*a0d0*/  ULDC.64 UR14, c[0x0][0x640] ;  /* 0x00019000000e7ab9 */ /* 0x000fe20000000a00 */
[----:B------:R-:W-:Y:S01]  /*a0e0*/  USHF.L.U32 UR32, UR32, UR36, URZ ;  /* 0x0000002420207299 */ /* 0x000fe2000800063f */
[----:B------:R-:W-:Y:S01]  /*a0f0*/  ISETP.NE.U32.AND P0, PT, RZ, UR14, PT ;  /* 0x0000000eff007c0c */ /* 0x000fe2000bf05070 */
[----:B------:R-:W-:Y:S01]  /*a100*/  USHF.R.U64 UR20, UR20, UR23, UR22 ;  /* 0x0000001714147299 */ /* 0x000fe20008001216 */
[----:B0-----:R-:W-:Y:S01]  /*a110*/  R2UR UR30, R0 ;  /* 0x00000000001e72ca */ /* 0x001fe200000e0000 */
[----:B------:R-:W-:Y:S01]  /*a120*/  USHF.R.U32.HI UR22, URZ, UR23, UR22 ;  /* 0x000000173f167299 */ /* 0x000fe20008011616 */
[----:B------:R-:W-:Y:S01]  /*a130*/  ISETP.NE.AND.EX P0, PT, RZ, UR15, PT, P0 ;  /* 0x0000000fff007c0c */ /* 0x000fe2000bf05300 */
[----:B------:R-:W-:Y:S01]  /*a140*/  ULDC UR31, c[0x0][0x608] ;  /* 0x00018200001f7ab9 */ /* 0x000fe20000000800 */
[----:B------:R-:W-:-:S02]  /*a150*/  ULOP3.LUT UR37, URZ, UR32, URZ, 0x33, !UPT ;  /* 0x000000203f257292 */ /* 0x000fc4000f8e333f */
[----:B------:R-:W-:Y:S02]  /*a160*/  USHF.R.U64 UR32, UR20, UR31, UR22 ;  /* 0x0000001f14207299 */ /* 0x000fe40008001216 */
[----:B------:R-:W-:Y:S01]  /*a170*/  USHF.R.U32.HI UR22, URZ, UR31, UR22 ;  /* 0x0000001f3f167299 */ /* 0x000fe20008011616 */
[----:B------:R-:W-:Y:S01]  /*a180*/  UMOV UR34, 0x1 ;  /* 0x0000000100227882 */ /* 0x000fe20000000000 */
[----:B------:R-:W-:Y:S02]  /*a190*/  UIADD3 UR28, -UR28, URZ, URZ ;  /* 0x0000003f1c1c7290 */ /* 0x000fe4000fffe13f */
[----:B------:R-:W-:Y:S02]  /*a1a0*/  USHF.L.U32 UR21, UR34, UR36, URZ ;  /* 0x0000002422157299 */ /* 0x000fe4000800063f */
[----:B------:R-:W-:Y:S01]  /*a1b0*/  USHF.R.U64 UR34, UR32, UR36, UR22 ;  /* 0x0000002420227299 */ /* 0x000fe20008001216 */
[----:B------:R-:W-:Y:S01]  /*a1c0*/  ULDC UR29, c[0x0][0x144] ;  /* 0x00005100001d7ab9 */ /* 0x000fe20000000800 */
[----:B------:R-:W-:Y:S01]  /*a1d0*/  ULDC UR18, c[0x0][0x600] ;  /* 0x0001800000127ab9 */ /* 0x000fe20000000800 */
[----:B------:R-:W-:-:S02]  /*a1e0*/  UIADD3 UR35, -UR30, URZ, URZ ;  /* 0x0000003f1e237290 */ /* 0x000fc4000fffe13f */
[----:B------:R-:W-:Y:S02]  /*a1f0*/  USHF.R.U32.HI UR31, URZ, UR36, UR22 ;  /* 0x000000243f1f7299 */ /* 0x000fe40008011616 */
[----:B------:R-:W-:Y:S02]  /*a200*/  UIADD3 UR19, UR18, -0x1, URZ ;  /* 0xffffffff12137890 */ /* 0x000fe4000fffe03f */
        /* <DEDUP_REMOVED lines=16> */
.L_x_200:
[----:B------:R-:W-:Y:S01]  /*a310*/  USHF.R.U64 UR14, UR30, UR38, UR31 ;  /* 0x000000261e0e7299 */ /* 0x000fe2000800121f */
[----:B------:R-:W-:Y:S01]  /*a320*/  IMAD.MOV.U32 R12, RZ, RZ, 0x1 ;  /* 0x00000001ff0c7424 */ /* 0x000fe200078e00ff */
[----:B------:R-:W-:Y:S01]  /*a330*/  ULOP3.LUT UR32, UR32, UR37, URZ, 0xc0, !UPT ;  /* 0x0000002520207292 */ /* 0x000fe2000f8ec03f */
[----:B------:R-:W-:Y:S01]  /*a340*/  IMAD.U32 R0, RZ, RZ, UR4 ;  /* 0x00000004ff007e24 */ /* 0x000fe2000f8e00ff */
[----:B------:R-:W-:Y:S02]  /*a350*/  UIADD3 UR15, -UR14, URZ, URZ ;  /* 0x0000003f0e0f7290 */ /* 0x000fe4000fffe13f */
[----:B------:R-:W-:Y:S02]  /*a360*/  @UP2 UIMAD UR36, UR40, UR35, UR33 ;  /* 0x00000023282422a4 */ /* 0x000fe4000f8e0221 */
[----:B------:R-:W-:Y:S02]  /*a370*/  ULOP3.LUT UR19, UR20, UR19, URZ, 0xc0, !UPT ;  /* 0x0000001314137292 */ /* 0x000fe4000f8ec03f */
[----:B------:R-:W-:-:S02]  /*a380*/  UIMAD UR14, UR21, UR14, UR32 ;  /* 0x0000000e150e72a4 */ /* 0x000fc4000f8e0220 */
[----:B------:R-:W-:Y:S01]  /*a390*/  UIMAD UR15, UR15, UR39, UR34 ;  /* 0x000000270f0f72a4 */ /* 0x000fe2000f8e0222 */
[----:B------:R-:W-:Y:S02]  /*a3a0*/  ULDC UR16, c[0x0][0x610] ;  /* 0x0001840000107ab9 */ /* 0x000fe40000000800 */
[----:B------:R-:W-:Y:S02]  /*a3b0*/  UIMAD UR14, UR14, UR16, UR36 ;  /* 0x000000100e0e72a4 */ /* 0x000fe4000f8e0224 */
[----:B------:R-:W-:-:S04]  /*a3c0*/  UIMAD UR15, UR15, UR18, UR19 ;  /* 0x000000120f0f72a4 */ /* 0x000fc8000f8e0213 */
[----:B------:R-:W-:Y:S02]  /*a3d0*/  USEL UR16, UR15, UR14, !UP2 ;  /* 0x0000000e0f107287 */ /* 0x000fe4000d000000 */
[----:B------:R-:W-:-:S04]  /*a3e0*/  USEL UR14, UR14, UR15, !UP2 ;  /* 0x0000000f0e0e7287 */ /* 0x000fc8000d000000 */
[----:B------:R-:W-:Y:S02]  /*a3f0*/  IMAD.U32 R4, RZ, RZ, UR16 ;  /* 0x00000010ff047e24 */ /* 0x000fe4000f8e00ff */
[----:B------:R-:W-:-:S07]  /*a400*/  IMAD.U32 R5, RZ, RZ, UR14 ;  /* 0x0000000eff057e24 */ /* 0x000fce000f8e00ff */
.L_x_198:
[----:B------:R-:W-:Y:S01]  /*a410*/  UIADD3 UR11, UR9, UR11, URZ ;  /* 0x0000000b090b7290 */ /* 0x000fe2000fffe03f */
[----:B------:R-:W-:Y:S02]  /*a420*/  LOP3.LUT P0, RZ, R12, 0xff, RZ, 0xc0, !PT ;  /* 0x000000ff0cff7812 */ /* 0x000fe4000780c0ff */
[----:B------:R-:W-:Y:S01]  /*a430*/  LOP3.LUT R175, R175, 0x1, RZ, 0x3c, !PT ;  /* 0x00000001afaf7812 */ /* 0x000fe200078e3cff */
[----:B------:R-:W-:Y:S02]  /*a440*/  USHF.R.U32.HI UR4, URZ, 0x3, UR11 ;  /* 0x000000033f047899 */ /* 0x000fe4000801160b */
[----:B------:R-:W-:Y:S02]  /*a450*/  UISETP.GT.U32.AND UP0, UPT, UR11, 0x7, UPT ;  /* 0x000000070b00788c */ /* 0x000fe4000bf04070 */
[----:B------:R-:W-:Y:S02]  /*a460*/  ULOP3.LUT UR4, UR4, 0x1, URZ, 0xc0, !UPT ;  /* 0x0000000104047892 */ /* 0x000fe4000f8ec03f */
[----:B------:R-:W-:-:S02]  /*a470*/  UISETP.LT.U32.AND UP0, UPT, UR9, 0x8, UP0 ;  /* 0x000000080900788c */ /* 0x000fc40008701070 */
[----:B------:R-:W-:Y:S02]  /*a480*/  UISETP.NE.U32.AND UP1, UPT, UR4, 0x1, UPT ;  /* 0x000000010400788c */ /* 0x000fe4000bf25070 */
[----:B------:R-:W-:Y:S02]  /*a490*/  USEL UR14, URZ, 0x1, !UP0 ;  /* 0x000000013f0e7887 */ /* 0x000fe4000c000000 */
[----:B------:R-:W-:Y:S02]  /*a4a0*/  UISETP.GT.U32.AND UP1, UPT, UR9, 0x7, !UP1 ;  /* 0x000000070900788c */ /* 0x000fe4000cf24070 */
[----:B------:R-:W-:Y:S02]  /*a4b0*/  ULOP3.LUT UR11, UR11, 0x7, URZ, 0xc0, !UPT ;  /* 0x000000070b0b7892 */ /* 0x000fe4000f8ec03f */
[----:B------:R-:W-:-:S04]  /*a4c0*/  USEL UR4, URZ, 0x1, !UP1 ;  /* 0x000000013f047887 */ /* 0x000fc8000c800000 */
[----:B------:R-:W-:Y:S01]  /*a4d0*/  ULOP3.LUT UR13, UR4, UR13, UR14, 0x96, !UPT ;  /* 0x0000000d040d7292 */ /* 0x000fe2000f8e960e */
[----:B------:R-:W-:Y:S11]  /*a4e0*/  @P0 BRA `(.L_x_201) ;  /* 0xffffff7000280947 */ /* 0x000ff6000383ffff */
[----:B------:R-:W-:Y:S05]  /*a4f0*/  EXIT ;  /* 0x000000000000794d */ /* 0x000fea0003800000 */
.L_x_13:
[----:B------:R-:W-:-:S08]  /*a500*/  ISETP.NE.AND P0, PT, RZ, UR10, PT ;  /* 0x0000000aff007c0c */ /* 0x000fd0000bf05270 */
[----:B---3-5:R-:W0:-:S00]  /*a510*/  USETMAXREG.DEALLOC.CTAPOOL 0x28 ;  /* 0x00000028000079c8 */ /* 0x028e0000080e0500 */
[----:B------:R-:W-:Y:S05]  /*a520*/  @P0 EXIT ;  /* 0x000000000000094d */ /* 0x000fea0003800000 */
[----:B0-----:R-:W-:Y:S01]  /*a530*/  LOP3.LUT P0, RZ, R10, 0xff, RZ, 0xc0, !PT ;  /* 0x000000ff0aff7812 */ /* 0x001fe2000780c0ff */
[----:B------:R-:W-:Y:S02]  /*a540*/  IMAD.MOV.U32 R11, RZ, RZ, 0x1 ;  /* 0x00000001ff0b7424 */ /* 0x000fe400078e00ff */
[----:B------:R-:W-:-:S10]  /*a550*/  IMAD.MOV.U32 R10, RZ, RZ, RZ ;  /* 0x000000ffff0a7224 */ /* 0x000fd400078e00ff */
[----:B------:R-:W-:Y:S05]  /*a560*/  @!P0 BRA `(.L_x_202) ;  /* 0x0000000c00108947 */ /* 0x000fea0003800000 */
[----:B------:R-:W-:Y:S01]  /*a570*/  LOP3.LUT P0, RZ, R7, 0x1f, RZ, 0xc0, !PT ;  /* 0x0000001f07ff7812 */ /* 0x000fe2000780c0ff */
[----:B------:R-:W-:Y:S01]  /*a580*/  ULDC UR13, c[0x0][0x658] ;  /* 0x00019600000d7ab9 */ /* 0x000fe20000000800 */
[----:B------:R-:W-:Y:S01]  /*a590*/  UMOV UR8, 0xffffffff ;  /* 0xffffffff00087882 */ /* 0x000fe20000000000 */
[----:B------:R-:W-:Y:S01]  /*a5a0*/  BSSY B0, `(.L_x_202) ;  /* 0x00000c0000007945 */ /* 0x000fe20003800000 */
[----:B------:R-:W-:Y:S01]  /*a5b0*/  USHF.L.U32 UR8, UR8, UR13, URZ ;  /* 0x0000000d08087299 */ /* 0x000fe2000800063f */
[C---:B------:R-:W-:Y:S01]  /*a5c0*/  ISETP.NE.AND P3, PT, R6.reuse, RZ, PT ;  /* 0x000000ff0600720c */ /* 0x040fe20003f65270 */
[----:B------:R-:W-:Y:S01]  /*a5d0*/  IMAD.MOV.U32 R12, RZ, RZ, 0x1 ;  /* 0x00000001ff0c7424 */ /* 0x000fe200078e00ff */
[----:B------:R-:W-:Y:S01]  /*a5e0*/  ISETP.NE.OR P0, PT, R6, RZ, !P0 ;  /* 0x000000ff0600720c */ /* 0x000fe20004705670 */
[----:B------:R-:W-:Y:S01]  /*a5f0*/  IMAD.MOV.U32 R11, RZ, RZ, 0x1 ;  /* 0x00000001ff0b7424 */ /* 0x000fe200078e00ff */
[----:B------:R-:W-:Y:S01]  /*a600*/  ULDC UR4, c[0x0][0x600] ;  /* 0x0001800000047ab9 */ /* 0x000fe20000000800 */
[----:B------:R-:W-:Y:S01]  /*a610*/  IMAD.MOV.U32 R10, RZ, RZ, RZ ;  /* 0x000000ffff0a7224 */ /* 0x000fe200078e00ff */
[----:B------:R-:W-:Y:S01]  /*a620*/  UMOV UR9, 0x1 ;  /* 0x0000000100097882 */ /* 0x000fe20000000000 */
[----:B------:R-:W-:-:S02]  /*a630*/  UIADD3 UR27, UR7, 0x1, URZ ;  /* 0x00000001071b7890 */ /* 0x000fc4000fffe03f */
[----:B------:R-:W-:Y:S02]  /*a640*/  ULOP3.LUT UR26, UR5, 0x2, URZ, 0xfc, !UPT ;  /* 0x00000002051a7892 */ /* 0x000fe4000f8efc3f */
[----:B------:R-:W-:Y:S02]  /*a650*/  UIADD3 UR4, UR4, -0x1, URZ ;  /* 0xffffffff04047890 */ /* 0x000fe4000fffe03f */
[----:B------:R-:W-:Y:S02]  /*a660*/  USHF.L.U32 UR13, UR9, UR13, URZ ;  /* 0x0000000d090d7299 */ /* 0x000fe4000800063f */
[----:B------:R-:W-:Y:S01]  /*a670*/  ULOP3.LUT UR14, URZ, UR8, URZ, 0x33, !UPT ;  /* 0x000000083f0e7292 */ /* 0x000fe2000f8e333f */
[----:B------:R-:W-:-:S11]  /*a680*/  ULDC.64 UR22, c[0x0][0x198] ;  /* 0x0000660000167ab9 */ /* 0x000fd60000000a00 */
.L_x_214:
[----:B------:R-:W-:-:S03]  /*a690*/  UMOV UR8, 0xffffffff ;  /* 0xffffffff00087882 */ /* 0x000fc60000000000 */
[----:B------:R-:W-:Y:S05]  /*a6a0*/  BRA.DIV UR8, `(.L_x_203) ;  /* 0x00000012086c7947 */ /* 0x000fea000b800000 */
[----:B------:R-:W-:-:S13]  /*a6b0*/  ELECT P1, URZ, PT ;  /* 0x00000000003f782f */ /* 0x000fda0003820000 */
.L_x_231:
[----:B------:R-:W0:Y:S01]  /*a6c0*/  LDC R6, c[0x0][0x28c] ;  /* 0x0000a300ff067b82 */ /* 0x000e220000000800 */
[----:B------:R-:W-:Y:S01]  /*a6d0*/  BSSY B1, `(.L_x_204) ;  /* 0x0000038000017945 */ /* 0x000fe20003800000 */
[----:B0-----:R-:W-:-:S13]  /*a6e0*/  ISETP.LT.OR P1, PT, R6, 0x1, !P1 ;  /* 0x000000010600780c */ /* 0x001fda0004f21670 */
[----:B------:R-:W-:Y:S05]  /*a6f0*/  @P1 BRA `(.L_x_205) ;  /* 0x0000000000d41947 */ /* 0x000fea0003800000 */
[----:B------:R-:W-:Y:S02]  /*a700*/  IMAD R8, R4, 0xa0, RZ ;  /* 0x000000a004087824 */ /* 0x000fe400078e02ff */
[----:B------:R-:W-:Y:S02]  /*a710*/  IMAD.SHL.U32 R9, R5, 0x40, RZ ;  /* 0x0000004005097824 */ /* 0x000fe400078e00ff */
[----:B------:R-:W-:Y:S02]  /*a720*/  IMAD.MOV.U32 R15, RZ, RZ, RZ ;  /* 0x000000ffff0f7224 */ /* 0x000fe400078e00ff */
[----:B------:R-:W-:Y:S02]  /*a730*/  IMAD.U32 R16, RZ, RZ, UR27 ;  /* 0x0000001bff107e24 */ /* 0x000fe4000f8e00ff */
[----:B------:R-:W-:Y:S02]  /*a740*/  IMAD.MOV.U32 R4, RZ, RZ, R11 ;  /* 0x000000ffff047224 */ /* 0x000fe400078e000b */
[----:B------:R-:W-:-:S07]  /*a750*/  IMAD.MOV.U32 R5, RZ, RZ, R10 ;  /* 0x000000ffff057224 */ /* 0x000fce00078e000a */
.L_x_209:
[----:B------:R-:W0:Y:S01]  /*a760*/  S2R R7, SR_CgaCtaId ;  /* 0x0000000000077919 */ /* 0x000e220000008800 */
[----:B------:R-:W-:-:S04]  /*a770*/  MOV R6, 0x400 ;  /* 0x0000040000067802 */ /* 0x000fc80000000f00 */
[----:B0-----:R-:W-:Y:S02]  /*a780*/  LEA R14, R7, R6, 0x18 ;  /* 0x00000006070e7211 */ /* 0x001fe400078ec0ff */
[----:B------:R-:W-:Y:S01]  /*a790*/  SHF.L.U32 R6, R4, 0x1f, RZ ;  /* 0x0000001f04067819 */ /* 0x000fe200000006ff */
[----:B------:R-:W0:Y:S02]  /*a7a0*/  @!P3 LDC R7, c[0x0][0x500] ;  /* 0x00014000ff07bb82 */ /* 0x000e240000000800 */
[----:B------:R-:W-:-:S04]  /*a7b0*/  IMAD R13, R5, 0x8, R14 ;  /* 0x00000008050d7824 */ /* 0x000fc800078e020e */
[----:B------:R-:W1:Y:S02]  /*a7c0*/  SYNCS.PHASECHK.TRANS64.TRYWAIT P1, [R13+URZ+0x40], R6 ;  /* 0x000040060d0075a7 */ /* 0x000e64000802017f */
[----:B-1----:R-:W-:Y:S05]  /*a7d0*/  @!P1 BRA `(.L_x_206) ;  /* 0x0000001000409947 */ /* 0x002fea0003800000 */
.L_x_232:
[----:B------:R-:W-:Y:S01]  /*a7e0*/  UPRMT UR8, UR26, 0x9910, URZ ;  /* 0x000099101a087896 */ /* 0x000fe2000800003f */
[----:B0-----:R0:W-:Y:S03]  /*a7f0*/  @!P3 SYNCS.ARRIVE.TRANS64 RZ, [R13+URZ], R7 ;  /* 0x000000070dffb9a7 */ /* 0x0011e6000800003f */
[----:B------:R-:W-:-:S06]  /*a800*/  UISETP.NE.AND UP0, UPT, UR8, 0x2, UPT ;  /* 0x000000020800788c */ /* 0x000fcc000bf05270 */
[----:B------:R-:W-:-:S13]  /*a810*/  PLOP3.LUT P1, PT, PT, PT, UP0, 0x80, 0x0 ;  /* 0x000000000000781c */ /* 0x000fda0003f2f008 */
[----:B0-----:R-:W-:Y:S05]  /*a820*/  @P1 BRA `(.L_x_207) ;  /* 0x0000000000041947 */ /* 0x001fea0003800000 */
[----:B------:R-:W-:Y:S01]  /*a830*/  BPT.TRAP 0x1 ;  /* 0x000000040000795c */ /* 0x000fe20000300000 */
.L_x_207:
[----:B------:R-:W-:Y:S05]  /*a840*/  @P0 BRA `(.L_x_208) ;  /* 0x0000000000040947 */ /* 0x000fea0003800000 */
[----:B------:R-:W-:Y:S01]  /*a850*/  BPT.TRAP 0x1 ;  /* 0x000000040000795c */ /* 0x000fe20000300000 */
.L_x_208:
[--C-:B-1----:R-:W-:Y:S01]  /*a860*/  IMAD R6, R5, 0x2000, R14.reuse ;  /* 0x0000200005067824 */ /* 0x102fe200078e020e */
[----:B------:R-:W-:Y:S01]  /*a870*/  R2UR UR20, R9 ;  /* 0x00000000091472ca */ /* 0x000fe200000e0000 */
[----:B------:R-:W-:Y:S01]  /*a880*/  IMAD R14, R5, 0x5000, R14 ;  /* 0x00005000050e7824 */ /* 0x000fe200078e020e */
[----:B------:R-:W-:Y:S01]  /*a890*/  R2UR UR9, R13 ;  /* 0x000000000d0972ca */ /* 0x000fe200000e0000 */
[----:B------:R-:W-:Y:S01]  /*a8a0*/  VIADD R16, R16, 0xffffffff ;  /* 0xffffffff10107836 */ /* 0x000fe20000000000 */
[----:B------:R-:W-:Y:S01]  /*a8b0*/  R2UR UR8, R6 ;  /* 0x00000000060872ca */ /* 0x000fe200000e0000 */
[----:B------:R-:W-:Y:S01]  /*a8c0*/  UIADD3 UR16, UP0, UR22, 0xf0, URZ ;  /* 0x000000f016107890 */ /* 0x000fe2000ff1e03f */
[----:B------:R-:W-:Y:S01]  /*a8d0*/  R2UR UR11, R14 ;  /* 0x000000000e0b72ca */ /* 0x000fe200000e0000 */
[----:B------:R-:W-:Y:S01]  /*a8e0*/  UIADD3 UR28, UP1, UR22, 0x1f0, URZ ;  /* 0x000001f0161c7890 */ /* 0x000fe2000ff3e03f */
[----:B------:R-:W-:Y:S01]  /*a8f0*/  R2UR UR10, R15 ;  /* 0x000000000f0a72ca */ /* 0x000fe200000e0000 */
[----:B------:R-:W-:Y:S01]  /*a900*/  UIADD3.X UR17, URZ, UR23, URZ, UP0, !UPT ;  /* 0x000000173f117290 */ /* 0x000fe200087fe43f */
[----:B------:R-:W-:Y:S01]  /*a910*/  R2UR UR12, R0 ;  /* 0x00000000000c72ca */ /* 0x000fe200000e0000 */
[----:B------:R-:W-:Y:S01]  /*a920*/  VIADD R5, R5, 0x1 ;  /* 0x0000000105057836 */ /* 0x000fe20000000000 */
[----:B------:R-:W-:Y:S01]  /*a930*/  R2UR UR21, R8 ;  /* 0x00000000081572ca */ /* 0x000fe200000e0000 */
[----:B------:R-:W-:Y:S01]  /*a940*/  UIADD3.X UR29, URZ, UR23, URZ, UP1, !UPT ;  /* 0x000000173f1d7290 */ /* 0x000fe20008ffe43f */
[----:B------:R-:W-:Y:S01]  /*a950*/  ISETP.GT.AND P2, PT, R16, 0x1, PT ;  /* 0x000000011000780c */ /* 0x000fe20003f44270 */
[----:B------:R-:W-:Y:S01]  /*a960*/  UMOV UR18, 0x0 ;  /* 0x0000000000127882 */ /* 0x000fe20000000000 */
[----:B------:R-:W-:Y:S01]  /*a970*/  UMOV UR19, 0x10000000 ;  /* 0x1000000000137882 */ /* 0x000fe20000000000 */
[----:B------:R-:W-:Y:S01]  /*a980*/  UIADD3 UR8, UR8, 0x180, URZ ;  /* 0x0000018008087890 */ /* 0x000fe2000fffe03f */
[----:B------:R-:W-:Y:S01]  /*a990*/  ISETP.NE.AND P1, PT, R5, 0x8, PT ;  /* 0x000000080500780c */ /* 0x000fe20003f25270 */
[----:B------:R-:W-:Y:S01]  /*a9a0*/  UIADD3 UR15, UR11, 0x10180, URZ ;  /* 0x000101800b0f7890 */ /* 0x000fe2000fffe03f */
[----:B------:R-:W-:-:S02]  /*a9b0*/  VIADD R15, R15, 0x80 ;  /* 0x000000800f0f7836 */ /* 0x000fc40000000000 */
[----:B------:R-:W-:Y:S01]  /*a9c0*/  UMOV UR11, UR20 ;  /* 0x00000014000b7c82 */ /* 0x000fe20008000000 */
[----:B------:R-:W-:Y:S02]  /*a9d0*/  SEL R7, RZ, 0x1, P1 ;  /* 0x00000001ff077807 */ /* 0x000fe40000800000 */
[----:B------:R-:W-:Y:S01]  /*a9e0*/  SEL R5, R5, RZ, P1 ;  /* 0x000000ff05057207 */ /* 0x000fe20000800000 */
[----:B------:R0:W-:Y:S01]  /*a9f0*/  UTMALDG.3D [UR8], [UR16], desc[UR18] ;  /* 0x00001208100075b4 */ /* 0x0001e20008011000 */
[----:B------:R-:W-:Y:S01]  /*aa00*/  LOP3.LUT R4, R4, R7, RZ, 0x3c, !PT ;  /* 0x0000000704047212 */ /* 0x000fe200078e3cff */
[----:B0-----:R-:W-:Y:S01]  /*aa10*/  UMOV UR8, UR15 ;  /* 0x0000000f00087c82 */ /* 0x001fe20008000000 */
[----:B------:R-:W-:Y:S02]  /*aa20*/  UMOV UR11, UR21 ;  /* 0x00000015000b7c82 */ /* 0x000fe40008000000 */
[----:B------:R0:W-:Y:S02]  /*aa30*/  UTMALDG.3D [UR8], [UR28], desc[UR18] ;  /* 0x000012081c0075b4 */ /* 0x0001e40008011000 */
[----:B0-----:R-:W-:Y:S05]  /*aa40*/  @P2 BRA `(.L_x_209) ;  /* 0xfffffffc00442947 */ /* 0x001fea000383ffff */
.L_x_205:
[----:B------:R-:W-:Y:S05]  /*aa50*/  BSYNC B1 ;  /* 0x0000000000017941 */ /* 0x000fea0003800000 */
.L_x_204:
[----:B------:R-:W-:Y:S01]  /*aa60*/  LOP3.LUT P4, RZ, R12, 0xff, RZ, 0xc0, !PT ;  /* 0x000000ff0cff7812 */ /* 0x000fe2000788c0ff */
[----:B------:R-:W-:Y:S01]  /*aa70*/  VIADD R10, R10, UR7 ;  /* 0x000000070a0a7c36 */ /* 0x000fe20008000000 */
[----:B------:R-:W-:Y:S01]  /*aa80*/  ULDC.64 UR8, c[0x0][0x650] ;  /* 0x0001940000087ab9 */ /* 0x000fe20000000a00 */
[----:B------:R-:W-:Y:S01]  /*aa90*/  BSSY B1, `(.L_x_210) ;  /* 0x000006e000017945 */ /* 0x000fe20003800000 */
[----:B------:R-:W-:Y:S02]  /*aaa0*/  PRMT R6, RZ, 0x7610, R6 ;  /* 0x00007610ff067816 */ /* 0x000fe40000000006 */
[----:B------:R-:W-:Y:S02]  /*aab0*/  SHF.R.U32.HI R0, RZ, 0x3, R10 ;  /* 0x00000003ff007819 */ /* 0x000fe4000001160a */
[----:B------:R-:W-:Y:S02]  /*aac0*/  ISETP.GT.U32.AND P1, PT, R10, 0x7, PT ;  /* 0x000000070a00780c */ /* 0x000fe40003f24070 */
[----:B------:R-:W-:-:S02]  /*aad0*/  LOP3.LUT R0, R0, 0x1, RZ, 0xc0, !PT ;  /* 0x0000000100007812 */ /* 0x000fc400078ec0ff */
[----:B------:R-:W-:Y:S01]  /*aae0*/  LOP3.LUT R10, R10, 0x7, RZ, 0xc0, !PT ;  /* 0x000000070a0a7812 */ /* 0x000fe200078ec0ff */
[----:B------:R-:W0:Y:S01]  /*aaf0*/  @P4 S2R R5, SR_CgaCtaId ;  /* 0x0000000000054919 */ /* 0x000e220000008800 */
[----:B------:R-:W-:Y:S02]  /*ab00*/  @P4 MOV R4, 0x400 ;  /* 0x0000040000044802 */ /* 0x000fe40000000f00 */
[----:B------:R-:W-:Y:S02]  /*ab10*/  ISETP.NE.U32.AND P2, PT, R0, 0x1, PT ;  /* 0x000000010000780c */ /* 0x000fe40003f45070 */
[----:B------:R-:W-:Y:S02]  /*ab20*/  PRMT R12, RZ, 0x7610, R12 ;  /* 0x00007610ff0c7816 */ /* 0x000fe4000000000c */
[----:B0-----:R-:W-:Y:S01]  /*ab30*/  @P4 LEA R4, R5, R4, 0x18 ;  /* 0x0000000405044211 */ /* 0x001fe200078ec0ff */
[----:B------:R-:W-:-:S03]  /*ab40*/  IMAD.U32 R5, RZ, RZ, UR7 ;  /* 0x00000007ff057e24 */ /* 0x000fc6000f8e00ff */
[----:B------:R0:W-:Y:S01]  /*ab50*/  @P4 SYNCS.ARRIVE.TRANS64.A1T0 RZ, [R4+URZ+0xb8], RZ ;  /* 0x0000b8ff04ff49a7 */ /* 0x0001e2000810003f */
[----:B------:R-:W-:Y:S02]  /*ab60*/  IADD3 R2, P4, R2, UR24, RZ ;  /* 0x0000001802027c10 */ /* 0x000fe4000ff9e0ff */
[----:B------:R-:W-:Y:S02]  /*ab70*/  ISETP.LT.U32.AND P1, PT, R5, 0x8, P1 ;  /* 0x000000080500780c */ /* 0x000fe40000f21070 */
[----:B------:R-:W-:Y:S02]  /*ab80*/  IADD3.X R3, R3, UR6, RZ, P4, !PT ;  /* 0x0000000603037c10 */ /* 0x000fe4000a7fe4ff */
[----:B------:R-:W-:Y:S02]  /*ab90*/  ISETP.GE.U32.AND P4, PT, R2, UR8, PT ;  /* 0x0000000802007c0c */ /* 0x000fe4000bf86070 */
[----:B------:R-:W-:Y:S02]  /*aba0*/  SEL R0, RZ, 0x1, !P1 ;  /* 0x00000001ff007807 */ /* 0x000fe40004800000 */
[----:B------:R-:W-:-:S02]  /*abb0*/  ISETP.GE.U32.AND.EX P1, PT, R3, UR9, PT, P4 ;  /* 0x0000000903007c0c */ /* 0x000fc4000bf26140 */
[----:B------:R-:W-:Y:S01]  /*abc0*/  ISETP.GT.U32.AND P2, PT, R5, 0x7, !P2 ;  /* 0x000000070500780c */ /* 0x000fe20005744070 */
[----:B------:R-:W-:-:S03]  /*abd0*/  IMAD.MOV.U32 R5, RZ, RZ, -0x1 ;  /* 0xffffffffff057424 */ /* 0x000fc600078e00ff */
[----:B0-----:R-:W-:-:S04]  /*abe0*/  SEL R4, RZ, 0x1, !P2 ;  /* 0x00000001ff047807 */ /* 0x001fc80005000000 */
[----:B------:R-:W-:Y:S01]  /*abf0*/  LOP3.LUT R11, R4, R11, R0, 0x96, !PT ;  /* 0x0000000b040b7212 */ /* 0x000fe200078e9600 */
[----:B------:R-:W-:Y:S02]  /*ac00*/  IMAD.MOV.U32 R4, RZ, RZ, -0x1 ;  /* 0xffffffffff047424 */ /* 0x000fe400078e00ff */
[----:B------:R-:W-:Y:S01]  /*ac10*/  IMAD.MOV.U32 R0, RZ, RZ, -0x1 ;  /* 0xffffffffff007424 */ /* 0x000fe200078e00ff */
[----:B------:R-:W-:Y:S06]  /*ac20*/  @P1 BRA `(.L_x_211) ;  /* 0x0000000400501947 */ /* 0x000fec0003800000 */
[----:B------:R-:W0:Y:S01]  /*ac30*/  S2UR UR8, SR_CTAID.X ;  /* 0x00000000000879c3 */ /* 0x000e220000002500 */
[----:B------:R-:W-:Y:S01]  /*ac40*/  ULDC.64 UR10, c[0x0][0x628] ;  /* 0x00018a00000a7ab9 */ /* 0x000fe20000000a00 */
[----:B------:R-:W-:Y:S01]  /*ac50*/  ULDC UR9, c[0x0][0x150] ;  /* 0x0000540000097ab9 */ /* 0x000fe20000000800 */
[----:B------:R-:W-:Y:S01]  /*ac60*/  ISETP.NE.U32.AND P1, PT, RZ, UR10, PT ;  /* 0x0000000aff007c0c */ /* 0x000fe2000bf25070 */
[----:B------:R-:W-:Y:S01]  /*ac70*/  ULDC UR12, c[0x0][0x630] ;  /* 0x00018c00000c7ab9 */ /* 0x000fe20000000800 */
[----:B------:R-:W-:Y:S01]  /*ac80*/  ULDC UR16, c[0x0][0x154] ;  /* 0x0000550000107ab9 */ /* 0x000fe20000000800 */
[----:B------:R-:W-:Y:S01]  /*ac90*/  IMAD.MOV.U32 R4, RZ, RZ, R2 ;  /* 0x000000ffff047224 */ /* 0x000fe200078e0002 */
[----:B------:R-:W-:Y:S01]  /*aca0*/  ISETP.NE.AND.EX P1, PT, RZ, UR11, PT, P1 ;  /* 0x0000000bff007c0c */ /* 0x000fe2000bf25310 */
[----:B------:R-:W1:Y:S01]  /*acb0*/  S2UR UR15, SR_CTAID.Y ;  /* 0x00000000000f79c3 */ /* 0x000e620000002600 */
[----:B------:R-:W-:Y:S01]  /*acc0*/  IMAD.MOV.U32 R5, RZ, RZ, R3 ;  /* 0x000000ffff057224 */ /* 0x000fe200078e0003 */
[----:B0-----:R-:W-:-:S05]  /*acd0*/  I2FP.F32.U32 R0, UR8 ;  /* 0x0000000800007c45 */ /* 0x001fca0008201000 */
[----:B------:R-:W-:-:S05]  /*ace0*/  FMUL R14, R0, UR9 ;  /* 0x00000009000e7c20 */ /* 0x000fca0008400000 */
[----:B------:R-:W-:Y:S05]  /*acf0*/  @!P1 BRA `(.L_x_212) ;  /* 0x0000000000289947 */ /* 0x000fea0003800000 */
[----:B------:R-:W-:Y:S02]  /*ad00*/  ULDC UR9, c[0x0][0x634] ;  /* 0x00018d0000097ab9 */ /* 0x000fe40000000800 */
[----:B------:R-:W-:-:S05]  /*ad10*/  IADD3 R9, P1, R2, UR9, RZ ;  /* 0x0000000902097c10 */ /* 0x000fca000ff3e0ff */
[----:B------:R-:W-:-:S04]  /*ad20*/  IMAD.X R13, RZ, RZ, R3, P1 ;  /* 0x000000ffff0d7224 */ /* 0x000fc800008e0603 */
[----:B------:R-:W-:-:S04]  /*ad30*/  IMAD.WIDE.U32 R6, R13, UR10, RZ ;  /* 0x0000000a0d067c25 */ /* 0x000fc8000f8e00ff */
[----:B------:R-:W-:-:S04]  /*ad40*/  IMAD.WIDE.U32 R6, P1, R9, UR11, R6 ;  /* 0x0000000b09067c25 */ /* 0x000fc8000f820006 */
[----:B------:R-:W-:-:S04]  /*ad50*/  IMAD.WIDE.U32 R8, R9, UR10, RZ ;  /* 0x0000000a09087c25 */ /* 0x000fc8000f8e00ff */
[----:B------:R-:W-:Y:S01]  /*ad60*/  IMAD.X R5, RZ, RZ, RZ, P1 ;  /* 0x000000ffff057224 */ /* 0x000fe200008e06ff */
[----:B------:R-:W-:Y:S01]  /*ad70*/  IADD3 RZ, P1, R9, R6, RZ ;  /* 0x0000000609ff7210 */ /* 0x000fe20007f3e0ff */
[----:B------:R-:W-:-:S04]  /*ad80*/  IMAD.MOV.U32 R4, RZ, RZ, R7 ;  /* 0x000000ffff047224 */ /* 0x000fc800078e0007 */
[----:B------:R-:W-:-:S08]  /*ad90*/  IMAD.WIDE.U32.X R4, R13, UR11, R4, P1 ;  /* 0x0000000b0d047c25 */ /* 0x000fd000088e0404 */
.L_x_212:
[--C-:B------:R-:W-:Y:S01]  /*ada0*/  SHF.R.U64 R0, R4, UR12, R5.reuse ;  /* 0x0000000c04007c19 */ /* 0x100fe20008001205 */
[----:B------:R-:W0:Y:S01]  /*adb0*/  F2I.U32.TRUNC.NTZ R14, R14 ;  /* 0x0000000e000e7305 */ /* 0x000e22000020f000 */
[----:B------:R-:W-:Y:S01]  /*adc0*/  SHF.R.U32.HI R4, RZ, UR12, R5 ;  /* 0x0000000cff047c19 */ /* 0x000fe20008011605 */
[----:B------:R-:W-:Y:S01]  /*add0*/  ULDC.64 UR10, c[0x0][0x620] ;  /* 0x00018800000a7ab9 */ /* 0x000fe20000000a00 */
[----:B------:R-:W-:Y:S01]  /*ade0*/  IADD3 R7, P1, RZ, -R0, RZ ;  /* 0x80000000ff077210 */ /* 0x000fe20007f3e0ff */
[----:B------:R-:W2:Y:S01]  /*adf0*/  LDC R16, c[0x0][0x610] ;  /* 0x00018400ff107b82 */ /* 0x000ea20000000800 */
[----:B-1----:R-:W-:Y:S01]  /*ae00*/  I2FP.F32.U32 R6, UR15 ;  /* 0x0000000f00067c45 */ /* 0x002fe20008201000 */
[----:B------:R-:W-:Y:S01]  /*ae10*/  ULDC UR12, c[0x0][0x658] ;  /* 0x00019600000c7ab9 */ /* 0x000fe20000000800 */
[----:B------:R-:W-:Y:S01]  /*ae20*/  ULDC UR18, c[0x0][0x648] ;  /* 0x0001920000127ab9 */ /* 0x000fe20000000800 */
[----:B------:R-:W-:Y:S02]  /*ae30*/  IMAD.X R4, RZ, RZ, ~R4, P1 ;  /* 0x000000ffff047224 */ /* 0x000fe400008e0e04 */
[----:B------:R-:W-:Y:S01]  /*ae40*/  FMUL R8, R6, UR16 ;  /* 0x0000001006087c20 */ /* 0x000fe20008400000 */
[----:B------:R-:W-:Y:S01]  /*ae50*/  ULDC.64 UR16, c[0x0][0x640] ;  /* 0x0001900000107ab9 */ /* 0x000fe20000000a00 */
[----:B------:R-:W-:Y:S01]  /*ae60*/  IMAD R6, R4, UR10, RZ ;  /* 0x0000000a04067c24 */ /* 0x000fe2000f8e02ff */
[----:B------:R-:W-:Y:S01]  /*ae70*/  ISETP.NE.U32.AND P1, PT, RZ, UR16, PT ;  /* 0x00000010ff007c0c */ /* 0x000fe2000bf25070 */
[C---:B------:R-:W-:Y:S01]  /*ae80*/  IMAD.WIDE.U32 R4, R7.reuse, UR10, R2 ;  /* 0x0000000a07047c25 */ /* 0x040fe2000f8e0002 */
[----:B0-----:R-:W-:Y:S01]  /*ae90*/  R2UR UR9, R14 ;  /* 0x000000000e0972ca */ /* 0x001fe200000e0000 */
[----:B------:R-:W0:Y:S01]  /*aea0*/  F2I.U32.TRUNC.NTZ R8, R8 ;  /* 0x0000000800087305 */ /* 0x000e22000020f000 */
[----:B------:R-:W-:Y:S01]  /*aeb0*/  ULDC UR10, c[0x0][0x618] ;  /* 0x00018600000a7ab9 */ /* 0x000fe20000000800 */
[----:B------:R-:W-:Y:S01]  /*aec0*/  IMAD R7, R7, UR11, R6 ;  /* 0x0000000b07077c24 */ /* 0x000fe2000f8e0206 */
[----:B------:R-:W-:-:S03]  /*aed0*/  ISETP.NE.AND.EX P1, PT, RZ, UR17, PT, P1 ;  /* 0x00000011ff007c0c */ /* 0x000fc6000bf25310 */
[----:B------:R-:W-:-:S05]  /*aee0*/  IMAD.IADD R5, R5, 0x1, R7 ;  /* 0x0000000105057824 */ /* 0x000fca00078e0207 */
[--C-:B------:R-:W-:Y:S02]  /*aef0*/  SHF.R.U64 R14, R4, UR10, R5.reuse ;  /* 0x0000000a040e7c19 */ /* 0x100fe40008001205 */
[----:B------:R-:W-:Y:S01]  /*af00*/  SHF.R.U32.HI R5, RZ, UR10, R5 ;  /* 0x0000000aff057c19 */ /* 0x000fe20008011605 */
[----:B------:R-:W-:Y:S01]  /*af10*/  ULDC UR10, c[0x0][0x608] ;  /* 0x00018200000a7ab9 */ /* 0x000fe20000000800 */
[----:B0-----:R-:W-:Y:S02]  /*af20*/  R2UR UR11, R8 ;  /* 0x00000000080b72ca */ /* 0x001fe400000e0000 */
[--C-:B------:R-:W-:Y:S02]  /*af30*/  SHF.R.U64 R15, R14, UR10, R5.reuse ;  /* 0x0000000a0e0f7c19 */ /* 0x100fe40008001205 */
[----:B------:R-:W-:Y:S01]  /*af40*/  SHF.R.U32.HI R4, RZ, UR10, R5 ;  /* 0x0000000aff047c19 */ /* 0x000fe20008011605 */
[----:B------:R-:W-:-:S03]  /*af50*/  UIADD3 UR10, -UR9, URZ, URZ ;  /* 0x0000003f090a7290 */ /* 0x000fc6000fffe13f */
[--C-:B------:R-:W-:Y:S01]  /*af60*/  SHF.R.U64 R17, R15, UR12, R4.reuse ;  /* 0x0000000c0f117c19 */ /* 0x100fe20008001204 */
[----:B------:R-:W-:Y:S01]  /*af70*/  ULDC UR9, c[0x0][0x144] ;  /* 0x0000510000097ab9 */ /* 0x000fe20000000800 */
[----:B------:R-:W-:-:S03]  /*af80*/  SHF.R.U32.HI R5, RZ, UR12, R4 ;  /* 0x0000000cff057c19 */ /* 0x000fc60008011604 */
[----:B------:R-:W-:Y:S01]  /*af90*/  IMAD.MOV.U32 R4, RZ, RZ, R17 ;  /* 0x000000ffff047224 */ /* 0x000fe200078e0011 */
[----:B------:R-:W-:Y:S06]  /*afa0*/  @!P1 BRA `(.L_x_213) ;  /* 0x0000000000289947 */ /* 0x000fec0003800000 */
        /* <DEDUP_REMOVED lines=10> */
.L_x_213:
[----:B------:R-:W-:Y:S01]  /*b050*/  UIADD3 UR11, -UR11, URZ, URZ ;  /* 0x0000003f0b0b7290 */ /* 0x000fe2000fffe13f */
[----:B------:R-:W-:Y:S01]  /*b060*/  SHF.R.U64 R5, R4, UR18, R5 ;  /* 0x0000001204057c19 */ /* 0x000fe20008001205 */
[----:B------:R-:W-:Y:S01]  /*b070*/  UIMAD UR8, UR9, UR10, UR8 ;  /* 0x0000000a090872a4 */ /* 0x000fe2000f8e0208 */
[----:B------:R-:W-:Y:S02]  /*b080*/  LOP3.LUT R4, R15, UR14, RZ, 0xc0, !PT ;  /* 0x0000000e0f047c12 */ /* 0x000fe4000f8ec0ff */
[----:B------:R-:W-:Y:S01]  /*b090*/  ULDC UR9, c[0x0][0x148] ;  /* 0x0000520000097ab9 */ /* 0x000fe20000000800 */
[----:B------:R-:W-:Y:S01]  /*b0a0*/  IMAD.MOV R6, RZ, RZ, -R5 ;  /* 0x000000ffff067224 */ /* 0x000fe200078e0a05 */
[----:B------:R-:W-:Y:S01]  /*b0b0*/  @UP2 UIMAD UR8, UR9, UR11, UR15 ;  /* 0x0000000b090822a4 */ /* 0x000fe2000f8e020f */
[----:B------:R-:W-:Y:S01]  /*b0c0*/  IMAD R5, R5, UR13, R4 ;  /* 0x0000000d05057c24 */ /* 0x000fe2000f8e0204 */
[----:B------:R-:W-:Y:S01]  /*b0d0*/  LOP3.LUT R7, R14, UR4, RZ, 0xc0, !PT ;  /* 0x000000040e077c12 */ /* 0x000fe2000f8ec0ff */
[----:B------:R-:W-:Y:S01]  /*b0e0*/  ULDC UR9, c[0x0][0x638] ;  /* 0x00018e0000097ab9 */ /* 0x000fe20000000800 */
[----:B------:R-:W-:Y:S01]  /*b0f0*/  PLOP3.LUT P1, PT, PT, PT, UP2, 0x80, 0x0 ;  /* 0x000000000000781c */ /* 0x000fe20003f2f028 */
[----:B------:R-:W-:-:S02]  /*b100*/  IMAD R4, R6, UR9, R17 ;  /* 0x0000000906047c24 */ /* 0x000fc4000f8e0211 */
[----:B--2---:R-:W-:Y:S01]  /*b110*/  IMAD R5, R5, R16, UR8 ;  /* 0x0000000805057e24 */ /* 0x004fe2000f8e0210 */
[----:B------:R-:W-:Y:S01]  /*b120*/  ULDC UR8, c[0x0][0x600] ;  /* 0x0001800000087ab9 */ /* 0x000fe20000000800 */
[----:B------:R-:W-:Y:S02]  /*b130*/  IMAD.MOV.U32 R6, RZ, RZ, 0x1 ;  /* 0x00000001ff067424 */ /* 0x000fe400078e00ff */
[----:B------:R-:W-:-:S05]  /*b140*/  IMAD R8, R4, UR8, R7 ;  /* 0x0000000804087c24 */ /* 0x000fca000f8e0207 */
[----:B------:R-:W-:Y:S02]  /*b150*/  SEL R4, R8, R5, !P1 ;  /* 0x0000000508047207 */ /* 0x000fe40004800000 */
[----:B------:R-:W-:-:S07]  /*b160*/  SEL R5, R5, R8, !P1 ;  /* 0x0000000805057207 */ /* 0x000fce0004800000 */
.L_x_211:
[----:B------:R-:W-:Y:S05]  /*b170*/  BSYNC B1 ;  /* 0x0000000000017941 */ /* 0x000fea0003800000 */
.L_x_210:
[----:B------:R-:W-:-:S13]  /*b180*/  LOP3.LUT P1, RZ, R6, 0xff, RZ, 0xc0, !PT ;  /* 0x000000ff06ff7812 */ /* 0x000fda000782c0ff */
[----:B------:R-:W-:Y:S05]  /*b190*/  @P1 BRA `(.L_x_214) ;  /* 0xfffffff4003c1947 */ /* 0x000fea000383ffff */
[----:B------:R-:W-:Y:S05]  /*b1a0*/  BSYNC B0 ;  /* 0x0000000000007941 */ /* 0x000fea0003800000 */
.L_x_202:
[----:B------:R-:W-:-:S03]  /*b1b0*/  UMOV UR8, 0xffffffff ;  /* 0xffffffff00087882 */ /* 0x000fc60000000000 */
[----:B------:R-:W-:Y:S05]  /*b1c0*/  BRA.DIV UR8, `(.L_x_215) ;  /* 0x0000000608d87947 */ /* 0x000fea000b800000 */
[----:B------:R-:W-:-:S13]  /*b1d0*/  ELECT P0, URZ, PT ;  /* 0x00000000003f782f */ /* 0x000fda0003800000 */
.L_x_235:
[----:B------:R-:W-:Y:S04]  /*b1e0*/  BSSY B0, `(.L_x_216) ;  /* 0x0000050000007945 */ /* 0x000fe80003800000 */
[----:B------:R-:W-:Y:S05]  /*b1f0*/  @!P0 BRA `(.L_x_217) ;  /* 0x0000000400388947 */ /* 0x000fea0003800000 */
[----:B------:R-:W-:-:S04]  /*b200*/  ULOP3.LUT UR8, UR5, 0x2, URZ, 0xfc, !UPT ;  /* 0x0000000205087892 */ /* 0x000fc8000f8efc3f */
[----:B------:R-:W-:-:S06]  /*b210*/  UISETP.NE.AND UP0, UPT, UR8, 0x3, UPT ;  /* 0x000000030800788c */ /* 0x000fcc000bf05270 */
[----:B------:R-:W-:-:S13]  /*b220*/  PLOP3.LUT P0, PT, PT, PT, UP0, 0x80, 0x0 ;  /* 0x000000000000781c */ /* 0x000fda0003f0f008 */
[----:B------:R-:W-:Y:S05]  /*b230*/  @!P0 BRA `(.L_x_218) ;  /* 0x0000000000048947 */ /* 0x000fea0003800000 */
[----:B------:R-:W-:Y:S01]  /*b240*/  BPT.TRAP 0x1 ;  /* 0x000000040000795c */ /* 0x000fe20000300000 */
.L_x_218:
[----:B------:R-:W0:Y:S01]  /*b250*/  S2R R3, SR_CgaCtaId ;  /* 0x0000000000037919 */ /* 0x000e220000008800 */
[----:B------:R-:W-:Y:S02]  /*b260*/  MOV R0, 0x400 ;  /* 0x0000040000007802 */ /* 0x000fe40000000f00 */
[----:B------:R-:W-:Y:S02]  /*b270*/  SHF.L.U32 R2, R11, 0x1f, RZ ;  /* 0x0000001f0b027819 */ /* 0x000fe400000006ff */
[----:B0-----:R-:W-:-:S05]  /*b280*/  LEA R3, R3, R0, 0x18 ;  /* 0x0000000003037211 */ /* 0x001fca00078ec0ff */
[----:B------:R-:W-:-:S04]  /*b290*/  VIADD R3, R3, 0x40 ;  /* 0x0000004003037836 */ /* 0x000fc80000000000 */
[C---:B------:R-:W-:Y:S02]  /*b2a0*/  IMAD R5, R10.reuse, 0x8, R3 ;  /* 0x000000080a057824 */ /* 0x040fe400078e0203 */
[----:B------:R-:W-:Y:S02]  /*b2b0*/  VIADD R10, R10, 0x1 ;  /* 0x000000010a0a7836 */ /* 0x000fe40000000000 */
[----:B------:R-:W0:Y:S03]  /*b2c0*/  SYNCS.PHASECHK.TRANS64.TRYWAIT P0, [R5+URZ], R2 ;  /* 0x00000002050075a7 */ /* 0x000e26000800017f */
[----:B------:R-:W-:-:S04]  /*b2d0*/  ISETP.NE.AND P1, PT, R10, 0x8, PT ;  /* 0x000000080a00780c */ /* 0x000fc80003f25270 */
[----:B------:R-:W-:Y:S02]  /*b2e0*/  SEL R0, RZ, 0x1, P1 ;  /* 0x00000001ff007807 */ /* 0x000fe40000800000 */
[----:B------:R-:W-:Y:S02]  /*b2f0*/  SEL R10, R10, RZ, P1 ;  /* 0x000000ff0a0a7207 */ /* 0x000fe40000800000 */
[----:B------:R-:W-:-:S03]  /*b300*/  LOP3.LUT R11, R11, R0, RZ, 0x3c, !PT ;  /* 0x000000000b0b7212 */ /* 0x000fc600078e3cff */
[----:B------:R-:W-:Y:S01]  /*b310*/  IMAD R7, R10, 0x8, R3 ;  /* 0x000000080a077824 */ /* 0x000fe200078e0203 */
[----:B------:R-:W-:Y:S01]  /*b320*/  SHF.L.U32 R4, R11, 0x1f, RZ ;  /* 0x0000001f0b047819 */ /* 0x000fe200000006ff */
[----:B0-----:R-:W-:Y:S06]  /*b330*/  @!P0 BRA `(.L_x_219) ;  /* 0x0000000400a08947 */ /* 0x001fec0003800000 */
.L_x_236:
[----:B------:R-:W1:Y:S01]  /*b340*/  SYNCS.PHASECHK.TRANS64.TRYWAIT P0, [R7+URZ], R4 ;  /* 0x00000004070075a7 */ /* 0x000e62000800017f */
[----:B------:R-:W-:-:S05]  /*b350*/  VIADD R0, R10, 0x1 ;  /* 0x000000010a007836 */ /* 0x000fca0000000000 */
[----:B------:R-:W-:-:S04]  /*b360*/  ISETP.NE.AND P1, PT, R0, 0x8, PT ;  /* 0x000000080000780c */ /* 0x000fc80003f25270 */
[----:B0-----:R-:W-:Y:S02]  /*b370*/  SEL R2, RZ, 0x1, P1 ;  /* 0x00000001ff027807 */ /* 0x001fe40000800000 */
[----:B------:R-:W-:Y:S02]  /*b380*/  SEL R0, R0, RZ, P1 ;  /* 0x000000ff00007207 */ /* 0x000fe40000800000 */
[----:B------:R-:W-:-:S03]  /*b390*/  LOP3.LUT R11, R11, R2, RZ, 0x3c, !PT ;  /* 0x000000020b0b7212 */ /* 0x000fc600078e3cff */
[----:B------:R-:W-:Y:S01]  /*b3a0*/  IMAD R6, R0, 0x8, R3 ;  /* 0x0000000800067824 */ /* 0x000fe200078e0203 */
[----:B------:R-:W-:Y:S01]  /*b3b0*/  SHF.L.U32 R5, R11, 0x1f, RZ ;  /* 0x0000001f0b057819 */ /* 0x000fe200000006ff */
[----:B-1----:R-:W-:Y:S06]  /*b3c0*/  @!P0 BRA `(.L_x_220) ;  /* 0x0000000400908947 */ /* 0x002fec0003800000 */
.L_x_237:
[----:B------:R-:W1:Y:S01]  /*b3d0*/  SYNCS.PHASECHK.TRANS64.TRYWAIT P0, [R6+URZ], R5 ;  /* 0x00000005060075a7 */ /* 0x000e62000800017f */
[----:B------:R-:W-:-:S05]  /*b3e0*/  VIADD R0, R0, 0x1 ;  /* 0x0000000100007836 */ /* 0x000fca0000000000 */
[----:B------:R-:W-:-:S04]  /*b3f0*/  ISETP.NE.AND P1, PT, R0, 0x8, PT ;  /* 0x000000080000780c */ /* 0x000fc80003f25270 */
[----:B------:R-:W-:Y:S02]  /*b400*/  SEL R2, RZ, 0x1, P1 ;  /* 0x00000001ff027807 */ /* 0x000fe40000800000 */
[----:B------:R-:W-:Y:S02]  /*b410*/  SEL R0, R0, RZ, P1 ;  /* 0x000000ff00007207 */ /* 0x000fe40000800000 */
[----:B------:R-:W-:-:S03]  /*b420*/  LOP3.LUT R11, R11, R2, RZ, 0x3c, !PT ;  /* 0x000000020b0b7212 */ /* 0x000fc600078e3cff */
[----:B0-----:R-:W-:Y:S01]  /*b430*/  IMAD R7, R0, 0x8, R3 ;  /* 0x0000000800077824 */ /* 0x001fe200078e0203 */
[----:B------:R-:W-:Y:S01]  /*b440*/  SHF.L.U32 R4, R11, 0x1f, RZ ;  /* 0x0000001f0b047819 */ /* 0x000fe200000006ff */
[----:B-1----:R-:W-:Y:S06]  /*b450*/  @!P0 BRA `(.L_x_221) ;  /* 0x0000000400808947 */ /* 0x002fec0003800000 */
.L_x_238:
        /* <DEDUP_REMOVED lines=9> */
.L_x_239:
        /* <DEDUP_REMOVED lines=9> */
.L_x_240:
        /* <DEDUP_REMOVED lines=9> */
.L_x_241:
[----:B------:R-:W1:Y:S01]  /*b610*/  SYNCS.PHASECHK.TRANS64.TRYWAIT P0, [R6+URZ], R5 ;  /* 0x00000005060075a7 */ /* 0x000e62000800017f */
[----:B------:R-:W-:-:S05]  /*b620*/  VIADD R0, R0, 0x1 ;  /* 0x0000000100007836 */ /* 0x000fca0000000000 */
[----:B------:R-:W-:-:S04]  /*b630*/  ISETP.NE.AND P1, PT, R0, 0x8, PT ;  /* 0x000000080000780c */ /* 0x000fc80003f25270 */
[----:B------:R-:W-:Y:S02]  /*b640*/  SEL R2, RZ, 0x1, P1 ;  /* 0x00000001ff027807 */ /* 0x000fe40000800000 */
[----:B------:R-:W-:Y:S02]  /*b650*/  SEL R0, R0, RZ, P1 ;  /* 0x000000ff00007207 */ /* 0x000fe40000800000 */
[----:B------:R-:W-:Y:S01]  /*b660*/  LOP3.LUT R2, R11, R2, RZ, 0x3c, !PT ;  /* 0x000000020b027212 */ /* 0x000fe200078e3cff */
[----:B-1----:R-:W-:Y:S06]  /*b670*/  @!P0 BRA `(.L_x_225) ;  /* 0x0000000400488947 */ /* 0x002fec0003800000 */
.L_x_242:
[----:B------:R-:W-:Y:S01]  /*b680*/  IMAD R3, R0, 0x8, R3 ;  /* 0x0000000800037824 */ /* 0x000fe200078e0203 */
[----:B------:R-:W-:-:S07]  /*b690*/  SHF.L.U32 R0, R2, 0x1f, RZ ;  /* 0x0000001f02007819 */ /* 0x000fce00000006ff */
.L_x_226:
[----:B--2---:R2:W3:Y:S02]  /*b6a0*/  SYNCS.PHASECHK.TRANS64.TRYWAIT P0, [R3+URZ], R0 ;  /* 0x00000000030075a7 */ /* 0x0044e4000800017f */
[----:B---3--:R-:W-:Y:S05]  /*b6b0*/  @!P0 NANOSLEEP.SYNCS 0x989680 ;  /* 0x009896800000895d */ /* 0x008fea0003900000 */
[----:B------:R-:W3:Y:S02]  /*b6c0*/  @!P0 SYNCS.PHASECHK.TRANS64 P0, [R3+URZ], R0 ;  /* 0x00000000030085a7 */ /* 0x000ee4000800007f */
[----:B---3--:R-:W-:Y:S05]  /*b6d0*/  @!P0 BRA `(.L_x_226) ;  /* 0xfffffffc00f08947 */ /* 0x008fea000383ffff */
.L_x_217:
[----:B------:R-:W-:Y:S05]  /*b6e0*/  BSYNC B0 ;  /* 0x0000000000007941 */ /* 0x000fea0003800000 */
.L_x_216:
[----:B------:R-:W-:Y:S05]  /*b6f0*/  EXIT ;  /* 0x000000000000794d */ /* 0x000fea0003800000 */
.L_x_15:
[----:B0-----:R0:W1:Y:S02]  /*b700*/  SYNCS.PHASECHK.TRANS64.TRYWAIT P0, [R11+URZ+-0x8], R12 ;  /* 0xfffff80c0b0075a7 */ /* 0x001064000800017f */
[----:B-1----:R-:W-:Y:S05]  /*b710*/  @!P0 NANOSLEEP.SYNCS 0x989680 ;  /* 0x009896800000895d */ /* 0x002fea0003900000 */
[----:B------:R-:W1:Y:S02]  /*b720*/  @!P0 SYNCS.PHASECHK.TRANS64 P0, [R11+URZ+-0x8], R12 ;  /* 0xfffff80c0b0085a7 */ /* 0x000e64000800007f */
[----:B-1----:R-:W-:Y:S05]  /*b730*/  @!P0 BRA `(.L_x_15) ;  /* 0xfffffffc00f08947 */ /* 0x002fea000383ffff */
[----:B------:R-:W-:Y:S05]  /*b740*/  BRA `(.L_x_227) ;  /* 0xffffff5c00ac7947 */ /* 0x000fea000383ffff */
.L_x_20:
[----:B-1----:R-:W-:-:S04]  /*b750*/  IMAD.U32 R13, RZ, RZ, UR4 ;  /* 0x00000004ff0d7e24 */ /* 0x002fc8000f8e00ff */
[----:B------:R1:W2:Y:S03]  /*b760*/  SYNCS.PHASECHK.TRANS64.TRYWAIT P0, [R13+URZ], R12 ;  /* 0x0000000c0d0075a7 */ /* 0x0002a6000800017f */
[----:B--2---:R-:W-:Y:S05]  /*b770*/  @!P0 NANOSLEEP.SYNCS 0x989680 ;  /* 0x009896800000895d */ /* 0x004fea0003900000 */
[----:B------:R-:W2:Y:S02]  /*b780*/  @!P0 SYNCS.PHASECHK.TRANS64 P0, [R13+URZ], R12 ;  /* 0x0000000c0d0085a7 */ /* 0x000ea4000800007f */
[----:B--2---:R-:W-:Y:S05]  /*b790*/  @!P0 BRA `(.L_x_20) ;  /* 0xfffffffc00ec8947 */ /* 0x004fea000383ffff */
[----:B------:R-:W-:Y:S05]  /*b7a0*/  BRA `(.L_x_19) ;  /* 0xffffff64001c7947 */ /* 0x000fea000383ffff */
.L_x_26:
[----:B-1----:R-:W-:-:S04]  /*b7b0*/  IMAD.U32 R178, RZ, RZ, UR20 ;  /* 0x00000014ffb27e24 */ /* 0x002fc8000f8e00ff */
[----:B------:R1:W2:Y:S03]  /*b7c0*/  SYNCS.PHASECHK.TRANS64.TRYWAIT P0, [R178+URZ], R13 ;  /* 0x0000000db20075a7 */ /* 0x0002a6000800017f */
[----:B--2---:R-:W-:Y:S05]  /*b7d0*/  @!P0 NANOSLEEP.SYNCS 0x989680 ;  /* 0x009896800000895d */ /* 0x004fea0003900000 */
[----:B------:R-:W2:Y:S02]  /*b7e0*/  @!P0 SYNCS.PHASECHK.TRANS64 P0, [R178+URZ], R13 ;  /* 0x0000000db20085a7 */ /* 0x000ea4000800007f */
[----:B--2---:R-:W-:Y:S05]  /*b7f0*/  @!P0 BRA `(.L_x_26) ;  /* 0xfffffffc00ec8947 */ /* 0x004fea000383ffff */
[----:B------:R-:W-:Y:S05]  /*b800*/  BRA `(.L_x_25) ;  /* 0xffffff7000e87947 */ /* 0x000fea000383ffff */
.L_x_34:
[----:B--2---:R2:W4:Y:S02]  /*b810*/  SYNCS.PHASECHK.TRANS64.TRYWAIT P0, [R11+URZ+0x8], R12 ;  /* 0x0000080c0b0075a7 */ /* 0x004524000800017f */
[----:B----4-:R-:W-:Y:S05]  /*b820*/  @!P0 NANOSLEEP.SYNCS 0x989680 ;  /* 0x009896800000895d */ /* 0x010fea0003900000 */
[----:B------:R-:W4:Y:S02]  /*b830*/  @!P0 SYNCS.PHASECHK.TRANS64 P0, [R11+URZ+0x8], R12 ;  /* 0x0000080c0b0085a7 */ /* 0x000f24000800007f */
[----:B----4-:R-:W-:Y:S05]  /*b840*/  @!P0 BRA `(.L_x_34) ;  /* 0xfffffffc00f08947 */ /* 0x010fea000383ffff */
[----:B------:R-:W-:Y:S05]  /*b850*/  BRA `(.L_x_228) ;  /* 0xffffff8400c87947 */ /* 0x000fea000383ffff */
.L_x_203:
[----:B------:R-:W-:Y:S01]  /*b860*/  BSSY B1, `(.L_x_229) ;  /* 0x0000006000017945 */ /* 0x000fe20003800000 */
[----:B------:R-:W-:-:S07]  /*b870*/  IMAD.MOV.U32 R6, RZ, RZ, -0x1 ;  /* 0xffffffffff067424 */ /* 0x000fce00078e00ff */
[----:B------:R-:W-:Y:S05]  /*b880*/  WARPSYNC.COLLECTIVE R6, `(.L_x_230) ;  /* 0x00000000060c7348 */ /* 0x000fea0003c00000 */
[----:B------:R-:W-:Y:S02]  /*b890*/  ELECT P1, UR62, PT ;  /* 0x00000000003e782f */ /* 0x000fe40003820000 */
[----:B------:R-:W-:Y:S01]  /*b8a0*/  MOV R6, UR62 ;  /* 0x0000003e00067c02 */ /* 0x000fe20008000f00 */
[----:B------:R-:W-:Y:S10]  /*b8b0*/  ENDCOLLECTIVE ;  /* 0x000000000000791b */ /* 0x000ff40003800000 */
.L_x_230:
[----:B------:R-:W-:Y:S05]  /*b8c0*/  BSYNC B1 ;  /* 0x0000000000017941 */ /* 0x000fea0003800000 */
.L_x_229:
[----:B------:R-:W-:Y:S05]  /*b8d0*/  BRA `(.L_x_231) ;  /* 0xffffffec00787947 */ /* 0x000fea000383ffff */
.L_x_206:
[----:B-1----:R1:W2:Y:S02]  /*b8e0*/  SYNCS.PHASECHK.TRANS64.TRYWAIT P1, [R13+URZ+0x40], R6 ;  /* 0x000040060d0075a7 */ /* 0x0022a4000802017f */
[----:B--2---:R-:W-:Y:S05]  /*b8f0*/  @!P1 NANOSLEEP.SYNCS 0x989680 ;  /* 0x009896800000995d */ /* 0x004fea0003900000 */
[----:B------:R-:W2:Y:S02]  /*b900*/  @!P1 SYNCS.PHASECHK.TRANS64 P1, [R13+URZ+0x40], R6 ;  /* 0x000040060d0095a7 */ /* 0x000ea4000802007f */
[----:B--2---:R-:W-:Y:S05]  /*b910*/  @!P1 BRA `(.L_x_206) ;  /* 0xfffffffc00f09947 */ /* 0x004fea000383ffff */
[----:B------:R-:W-:Y:S05]  /*b920*/  BRA `(.L_x_232) ;  /* 0xffffffec00ac7947 */ /* 0x000fea000383ffff */
.L_x_215:
[----:B------:R-:W-:Y:S01]  /*b930*/  BSSY B0, `(.L_x_233) ;  /* 0x0000006000007945 */ /* 0x000fe20003800000 */
[----:B------:R-:W-:-:S07]  /*b940*/  IMAD.MOV.U32 R6, RZ, RZ, -0x1 ;  /* 0xffffffffff067424 */ /* 0x000fce00078e00ff */
[----:B------:R-:W-:Y:S05]  /*b950*/  WARPSYNC.COLLECTIVE R6, `(.L_x_234) ;  /* 0x00000000060c7348 */ /* 0x000fea0003c00000 */
[----:B------:R-:W-:Y:S02]  /*b960*/  ELECT P1, UR62, PT ;  /* 0x00000000003e782f */ /* 0x000fe40003820000 */
[----:B------:R-:W-:Y:S01]  /*b970*/  MOV R6, UR62 ;  /* 0x0000003e00067c02 */ /* 0x000fe20008000f00 */
[----:B------:R-:W-:Y:S10]  /*b980*/  ENDCOLLECTIVE ;  /* 0x000000000000791b */ /* 0x000ff40003800000 */
.L_x_234:
[----:B------:R-:W-:Y:S05]  /*b990*/  BSYNC B0 ;  /* 0x0000000000007941 */ /* 0x000fea0003800000 */
.L_x_233:
[----:B------:R-:W-:Y:S01]  /*b9a0*/  PLOP3.LUT P0, PT, P1, PT, PT, 0x80, 0x0 ;  /* 0x000000000000781c */ /* 0x000fe20000f0f070 */
[----:B------:R-:W-:-:S12]  /*b9b0*/  BRA `(.L_x_235) ;  /* 0xfffffff800087947 */ /* 0x000fd8000383ffff */
.L_x_219:
[----:B0-----:R0:W1:Y:S02]  /*b9c0*/  SYNCS.PHASECHK.TRANS64.TRYWAIT P0, [R5+URZ], R2 ;  /* 0x00000002050075a7 */ /* 0x001064000800017f */
[----:B-1----:R-:W-:Y:S05]  /*b9d0*/  @!P0 NANOSLEEP.SYNCS 0x989680 ;  /* 0x009896800000895d */ /* 0x002fea0003900000 */
[----:B------:R-:W1:Y:S02]  /*b9e0*/  @!P0 SYNCS.PHASECHK.TRANS64 P0, [R5+URZ], R2 ;  /* 0x00000002050085a7 */ /* 0x000e64000800007f */
[----:B-1----:R-:W-:Y:S05]  /*b9f0*/  @!P0 BRA `(.L_x_219) ;  /* 0xfffffffc00f08947 */ /* 0x002fea000383ffff */
[----:B------:R-:W-:Y:S05]  /*ba00*/  BRA `(.L_x_236) ;  /* 0xfffffff8004c7947 */ /* 0x000fea000383ffff */
.L_x_220:
[----:B0-----:R0:W1:Y:S02]  /*ba10*/  SYNCS.PHASECHK.TRANS64.TRYWAIT P0, [R7+URZ], R4 ;  /* 0x00000004070075a7 */ /* 0x001064000800017f */
[----:B-1----:R-:W-:Y:S05]  /*ba20*/  @!P0 NANOSLEEP.SYNCS 0x989680 ;  /* 0x009896800000895d */ /* 0x002fea0003900000 */
[----:B------:R-:W1:Y:S02]  /*ba30*/  @!P0 SYNCS.PHASECHK.TRANS64 P0, [R7+URZ], R4 ;  /* 0x00000004070085a7 */ /* 0x000e64000800007f */
[----:B-1----:R-:W-:Y:S05]  /*ba40*/  @!P0 BRA `(.L_x_220) ;  /* 0xfffffffc00f08947 */ /* 0x002fea000383ffff */
[----:B------:R-:W-:Y:S05]  /*ba50*/  BRA `(.L_x_237) ;  /* 0xfffffff8005c7947 */ /* 0x000fea000383ffff */
.L_x_221:
[----:B0-----:R0:W1:Y:S02]  /*ba60*/  SYNCS.PHASECHK.TRANS64.TRYWAIT P0, [R6+URZ], R5 ;  /* 0x00000005060075a7 */ /* 0x001064000800017f */
[----:B-1----:R-:W-:Y:S05]  /*ba70*/  @!P0 NANOSLEEP.SYNCS 0x989680 ;  /* 0x009896800000895d */ /* 0x002fea0003900000 */
[----:B------:R-:W1:Y:S02]  /*ba80*/  @!P0 SYNCS.PHASECHK.TRANS64 P0, [R6+URZ], R5 ;  /* 0x00000005060085a7 */ /* 0x000e64000800007f */
[----:B-1----:R-:W-:Y:S05]  /*ba90*/  @!P0 BRA `(.L_x_221) ;  /* 0xfffffffc00f08947 */ /* 0x002fea000383ffff */
[----:B------:R-:W-:Y:S05]  /*baa0*/  BRA `(.L_x_238) ;  /* 0xfffffff8006c7947 */ /* 0x000fea000383ffff */
.L_x_222:
[----:B0-----:R0:W1:Y:S02]  /*bab0*/  SYNCS.PHASECHK.TRANS64.TRYWAIT P0, [R7+URZ], R4 ;  /* 0x00000004070075a7 */ /* 0x001064000800017f */
[----:B-1----:R-:W-:Y:S05]  /*bac0*/  @!P0 NANOSLEEP.SYNCS 0x989680 ;  /* 0x009896800000895d */ /* 0x002fea0003900000 */
[----:B------:R-:W1:Y:S02]  /*bad0*/  @!P0 SYNCS.PHASECHK.TRANS64 P0, [R7+URZ], R4 ;  /* 0x00000004070085a7 */ /* 0x000e64000800007f */
[----:B-1----:R-:W-:Y:S05]  /*bae0*/  @!P0 BRA `(.L_x_222) ;  /* 0xfffffffc00f08947 */ /* 0x002fea000383ffff */
[----:B------:R-:W-:Y:S05]  /*baf0*/  BRA `(.L_x_239) ;  /* 0xfffffff8007c7947 */ /* 0x000fea000383ffff */
.L_x_223:
[----:B0-----:R0:W1:Y:S02]  /*bb00*/  SYNCS.PHASECHK.TRANS64.TRYWAIT P0, [R6+URZ], R5 ;  /* 0x00000005060075a7 */ /* 0x001064000800017f */
[----:B-1----:R-:W-:Y:S05]  /*bb10*/  @!P0 NANOSLEEP.SYNCS 0x989680 ;  /* 0x009896800000895d */ /* 0x002fea0003900000 */
[----:B------:R-:W1:Y:S02]  /*bb20*/  @!P0 SYNCS.PHASECHK.TRANS64 P0, [R6+URZ], R5 ;  /* 0x00000005060085a7 */ /* 0x000e64000800007f */
[----:B-1----:R-:W-:Y:S05]  /*bb30*/  @!P0 BRA `(.L_x_223) ;  /* 0xfffffffc00f08947 */ /* 0x002fea000383ffff */
[----:B------:R-:W-:Y:S05]  /*bb40*/  BRA `(.L_x_240) ;  /* 0xfffffff8008c7947 */ /* 0x000fea000383ffff */
.L_x_224:
[----:B0-----:R0:W1:Y:S02]  /*bb50*/  SYNCS.PHASECHK.TRANS64.TRYWAIT P0, [R7+URZ], R4 ;  /* 0x00000004070075a7 */ /* 0x001064000800017f */
[----:B-1----:R-:W-:Y:S05]  /*bb60*/  @!P0 NANOSLEEP.SYNCS 0x989680 ;  /* 0x009896800000895d */ /* 0x002fea0003900000 */
[----:B------:R-:W1:Y:S02]  /*bb70*/  @!P0 SYNCS.PHASECHK.TRANS64 P0, [R7+URZ], R4 ;  /* 0x00000004070085a7 */ /* 0x000e64000800007f */
[----:B-1----:R-:W-:Y:S05]  /*bb80*/  @!P0 BRA `(.L_x_224) ;  /* 0xfffffffc00f08947 */ /* 0x002fea000383ffff */
[----:B------:R-:W-:Y:S05]  /*bb90*/  BRA `(.L_x_241) ;  /* 0xfffffff8009c7947 */ /* 0x000fea000383ffff */
.L_x_225:
[----:B-1----:R1:W2:Y:S02]  /*bba0*/  SYNCS.PHASECHK.TRANS64.TRYWAIT P0, [R6+URZ], R5 ;  /* 0x00000005060075a7 */ /* 0x0022a4000800017f */
[----:B--2---:R-:W-:Y:S05]  /*bbb0*/  @!P0 NANOSLEEP.SYNCS 0x989680 ;  /* 0x009896800000895d */ /* 0x004fea0003900000 */
[----:B------:R-:W2:Y:S02]  /*bbc0*/  @!P0 SYNCS.PHASECHK.TRANS64 P0, [R6+URZ], R5 ;  /* 0x00000005060085a7 */ /* 0x000ea4000800007f */
[----:B--2---:R-:W-:Y:S05]  /*bbd0*/  @!P0 BRA `(.L_x_225) ;  /* 0xfffffffc00f08947 */ /* 0x004fea000383ffff */
[----:B------:R-:W-:Y:S05]  /*bbe0*/  BRA `(.L_x_242) ;  /* 0xfffffff800a47947 */ /* 0x000fea000383ffff */
.L_x_243:
[----:B------:R-:W-:-:S00]  /*bbf0*/  BRA `(.L_x_243) ;  /* 0xfffffffc00fc7947 */ /* 0x000fc0000383ffff */
[----:B------:R-:W-:-:S00]  /*bc00*/  NOP ;  /* 0x0000000000007918 */ /* 0x000fc00000000000 */
[----:B------:R-:W-:-:S00]  /*bc10*/  NOP ;  /* 0x0000000000007918 */ /* 0x000fc00000000000 */
[----:B------:R-:W-:-:S00]  /*bc20*/  NOP ;  /* 0x0000000000007918 */ /* 0x000fc00000000000 */
[----:B------:R-:W-:-:S00]  /*bc30*/  NOP ;  /* 0x0000000000007918 */ /* 0x000fc00000000000 */
[----:B------:R-:W-:-:S00]  /*bc40*/  NOP ;  /* 0x0000000000007918 */ /* 0x000fc00000000000 */
[----:B------:R-:W-:-:S00]  /*bc50*/  NOP ;  /* 0x0000000000007918 */ /* 0x000fc00000000000 */
[----:B------:R-:W-:-:S00]  /*bc60*/  NOP ;  /* 0x0000000000007918 */ /* 0x000fc00000000000 */
[----:B------:R-:W-:-:S00]  /*bc70*/  NOP ;  /* 0x0000000000007918 */ /* 0x000fc00000000000 */
.L_x_244:


//--------------------- .nv.shared._ZN7cutlass13device_kernelINS_4gemm6kernel13GemmUniversalIN4cute5tupleIJiiiiEEENS1_10collective13CollectiveMmaINS1_37MainloopSm90TmaGmmaWarpSpecializedFP8ILi8ENS5_IJNS4_1CILi1EEESB_SB_EEENS1_32KernelTmaWarpSpecializedPingpongEEENS5_IJNSA_ILi64EEENSA_ILi160EEENSA_ILi128EEEEEENS_12float_e4m3_tENS5_IJlSB_lEEESJ_SK_NS4_8TiledMMAINS4_8MMA_AtomIJNS4_4SM904GMMA30MMA_64x32x32_F32E4M3E4M3_SS_TNILNSO_7ScaleInE1ELSQ_1EEEEEENS4_6LayoutISC_NS5_IJNSA_ILi0EEESU_SU_EEEEENS5_IJNS4_10UnderscoreESX_SX_EEEEENS4_13SM90_TMA_LOADENS4_14ComposedLayoutINS4_7SwizzleILi3ELi4ELi3EEENS4_18smem_ptr_flag_bitsILi8EEENST_INS5_IJNSA_ILi8EEESH_EEENS5_IJSH_SB_EEEEEEEvNS4_8identityES10_S1A_vS1B_EENS_8epilogue10collective6detail29Sm90TmaWarpSpecializedAdapterINS1E_15DefaultEpilogueISJ_SK_SK_NS1D_6thread17LinearCombinationISJ_Li1EffLNS1I_9ScaleType4KindE0ELNS_15FloatRoundStyleE2ESJ_EENS1_15EpilogueDefaultEEEEEvvEEEEvNT_6ParamsE --------------------------
	.section	.nv.shared._ZN7cutlass13device_kernelINS_4gemm6kernel13GemmUniversalIN4cute5tupleIJiiiiEEENS1_10collective13CollectiveMmaINS1_37MainloopSm90TmaGmmaWarpSpecializedFP8ILi8ENS5_IJNS4_1CILi1EEESB_SB_EEENS1_32KernelTmaWarpSpecializedPingpongEEENS5_IJNSA_ILi64EEENSA_ILi160EEENSA_ILi128EEEEEENS_12float_e4m3_tENS5_IJlSB_lEEESJ_SK_NS4_8TiledMMAINS4_8MMA_AtomIJNS4_4SM904GMMA30MMA_64x32x32_F32E4M3E4M3_SS_TNILNSO_7ScaleInE1ELSQ_1EEEEEENS4_6LayoutISC_NS5_IJNSA_ILi0EEESU_SU_EEEEENS5_IJNS4_10UnderscoreESX_SX_EEEEENS4_13SM90_TMA_LOADENS4_14ComposedLayoutINS4_7SwizzleILi3ELi4ELi3EEENS4_18smem_ptr_flag_bitsILi8EEENST_INS5_IJNSA_ILi8EEESH_EEENS5_IJSH_SB_EEEEEEEvNS4_8identityES10_S1A_vS1B_EENS_8epilogue10collective6detail29Sm90TmaWarpSpecializedAdapterINS1E_15DefaultEpilogueISJ_SK_SK_NS1D_6thread17LinearCombinationISJ_Li1EffLNS1I_9ScaleType4KindE0ELNS_15FloatRoundStyleE2ESJ_EENS1_15EpilogueDefaultEEEEEvvEEEEvNT_6ParamsE,"aw",@nobits
	.sectionflags	@""
	.align	16
	.zero		1024


//--------------------- .nv.shared.reserved.0     --------------------------
	.section	.nv.shared.reserved.0,"aw",@nobits
	.weak		__nv_reservedSMEM_offset_0_alias
	.size		__nv_reservedSMEM_offset_0_alias, 0, 0
	.other		__nv_reservedSMEM_offset_0_alias,@"STO_CUDA_RESERVED_SHARED STV_DEFAULT"
__nv_reservedSMEM_offset_0_alias:
	.zero		0


//--------------------- .nv.global                --------------------------
	.section	.nv.global,"aw",@nobits
.nv.global:
	.type		_ZN40_INTERNAL_b0da9b44_4_k_cu_38728c24_100964cute1_E,@object
	.size		_ZN40_INTERNAL_b0da9b44_4_k_cu_38728c24_100964cute1_E,(_ZN40_INTERNAL_b0da9b44_4_k_cu_38728c24_100964cuda3std3__45__cpo6cbeginE - _ZN40_INTERNAL_b0da9b44_4_k_cu_38728c24_100964cute1_E)
_ZN40_INTERNAL_b0da9b44_4_k_cu_38728c24_100964cute1_E:
	.zero		1
	.type		_ZN40_INTERNAL_b0da9b44_4_k_cu_38728c24_100964cuda3std3__45__cpo6cbeginE,@object
	.size		_ZN40_INTERNAL_b0da9b44_4_k_cu_38728c24_100964cuda3std3__45__cpo6cbeginE,(_ZN40_INTERNAL_b0da9b44_4_k_cu_38728c24_100964cuda3std3__48in_placeE - _ZN40_INTERNAL_b0da9b44_4_k_cu_38728c24_100964cuda3std3__45__cpo6cbeginE)
_ZN40_INTERNAL_b0da9b44_4_k_cu_38728c24_100964cuda3std3__45__cpo6cbeginE:
	.zero		1
	.type		_ZN40_INTERNAL_b0da9b44_4_k_cu_38728c24_100964cuda3std3__48in_placeE,@object
	.size		_ZN40_INTERNAL_b0da9b44_4_k_cu_38728c24_100964cuda3std3__48in_placeE,(_ZN40_INTERNAL_b0da9b44_4_k_cu_38728c24_100964cuda3std6ranges3__45__cpo9iter_moveE - _ZN40_INTERNAL_b0da9b44_4_k_cu_38728c24_100964cuda3std3__48in_placeE)
_ZN40_INTERNAL_b0da9b44_4_k_cu_38728c24_100964cuda3std3__48in_placeE:
	.zero		1
	.type		_ZN40_INTERNAL_b0da9b44_4_k_cu_38728c24_100964cuda3std6ranges3__45__cpo9iter_moveE,@object
	.size		_ZN40_INTERNAL_b0da9b44_4_k_cu_38728c24_100964cuda3std6ranges3__45__cpo9iter_moveE,(_ZN40_INTERNAL_b0da9b44_4_k_cu_38728c24_100964cuda3std3__45__cpo5beginE - _ZN40_INTERNAL_b0da9b44_4_k_cu_38728c24_100964cuda3std6ranges3__45__cpo9iter_moveE)
_ZN40_INTERNAL_b0da9b44_4_k_cu_38728c24_100964cuda3std6ranges3__45__cpo9iter_moveE:
	.zero		1
	.type		_ZN40_INTERNAL_b0da9b44_4_k_cu_38728c24_100964cuda3std3__45__cpo5beginE,@object
	.size		_ZN40_INTERNAL_b0da9b44_4_k_cu_38728c24_100964cuda3std3__45__cpo5beginE,(_ZN40_INTERNAL_b0da9b44_4_k_cu_38728c24_100964cuda3std3__442_GLOBAL__N__b0da9b44_4_k_cu_38728c24_100966ignoreE - _ZN40_INTERNAL_b0da9b44_4_k_cu_38728c24_100964cuda3std3__45__cpo5beginE)
_ZN40_INTERNAL_b0da9b44_4_k_cu_38728c24_100964cuda3std3__45__cpo5beginE:
	.zero		1
	.type		_ZN40_INTERNAL_b0da9b44_4_k_cu_38728c24_100964cuda3std3__442_GLOBAL__N__b0da9b44_4_k_cu_38728c24_100966ignoreE,@object
	.size		_ZN40_INTERNAL_b0da9b44_4_k_cu_38728c24_100964cuda3std3__442_GLOBAL__N__b0da9b44_4_k_cu_38728c24_100966ignoreE,(_ZN40_INTERNAL_b0da9b44_4_k_cu_38728c24_100964cute7productE - _ZN40_INTERNAL_b0da9b44_4_k_cu_38728c24_100964cuda3std3__442_GLOBAL__N__b0da9b44_4_k_cu_38728c24_100966ignoreE)
_ZN40_INTERNAL_b0da9b44_4_k_cu_38728c24_100964cuda3std3__442_GLOBAL__N__b0da9b44_4_k_cu_38728c24_100966ignoreE:
	.zero		1
	.type		_ZN40_INTERNAL_b0da9b44_4_k_cu_38728c24_100964cute7productE,@object
	.size		_ZN40_INTERNAL_b0da9b44_4_k_cu_38728c24_100964cute7productE,(_ZN40_INTERNAL_b0da9b44_4_k_cu_38728c24_100964cuda3std3__45__cpo3endE - _ZN40_INTERNAL_b0da9b44_4_k_cu_38728c24_100964cute7productE)
_ZN40_INTERNAL_b0da9b44_4_k_cu_38728c24_100964cute7productE:
	.zero		1
	.type		_ZN40_INTERNAL_b0da9b44_4_k_cu_38728c24_100964cuda3std3__45__cpo3endE,@object
	.size		_ZN40_INTERNAL_b0da9b44_4_k_cu_38728c24_100964cuda3std3__45__cpo3endE,(_ZN40_INTERNAL_b0da9b44_4_k_cu_38728c24_100964cuda3std3__419piecewise_constructE - _ZN40_INTERNAL_b0da9b44_4_k_cu_38728c24_100964cuda3std3__45__cpo3endE)
_ZN40_INTERNAL_b0da9b44_4_k_cu_38728c24_100964cuda3std3__45__cpo3endE:
	.zero		1
	.type		_ZN40_INTERNAL_b0da9b44_4_k_cu_38728c24_100964cuda3std3__419piecewise_constructE,@object
	.size		_ZN40_INTERNAL_b0da9b44_4_k_cu_38728c24_100964cuda3std3__419piecewise_constructE,(_ZN40_INTERNAL_b0da9b44_4_k_cu_38728c24_100964cuda3std3__45__cpo4cendE - _ZN40_INTERNAL_b0da9b44_4_k_cu_38728c24_100964cuda3std3__419piecewise_constructE)
_ZN40_INTERNAL_b0da9b44_4_k_cu_38728c24_100964cuda3std3__419piecewise_constructE:
	.zero		1
	.type		_ZN40_INTERNAL_b0da9b44_4_k_cu_38728c24_100964cuda3std3__45__cpo4cendE,@object
	.size		_ZN40_INTERNAL_b0da9b44_4_k_cu_38728c24_100964cuda3std3__45__cpo4cendE,(_ZN40_INTERNAL_b0da9b44_4_k_cu_38728c24_100964cuda3std6ranges3__45__cpo4swapE - _ZN40_INTERNAL_b0da9b44_4_k_cu_38728c24_100964cuda3std3__45__cpo4cendE)
_ZN40_INTERNAL_b0da9b44_4_k_cu_38728c24_100964cuda3std3__45__cpo4cendE:
	.zero		1
	.type		_ZN40_INTERNAL_b0da9b44_4_k_cu_38728c24_100964cuda3std6ranges3__45__cpo4swapE,@object
	.size		_ZN40_INTERNAL_b0da9b44_4_k_cu_38728c24_100964cuda3std6ranges3__45__cpo4swapE,(.L_7 - _ZN40_INTERNAL_b0da9b44_4_k_cu_38728c24_100964cuda3std6ranges3__45__cpo4swapE)
_ZN40_INTERNAL_b0da9b44_4_k_cu_38728c24_100964cuda3std6ranges3__45__cpo4swapE:
	.zero		1
.L_7:


//--------------------- .nv.constant0._ZN7cutlass13device_kernelINS_4gemm6kernel13GemmUniversalIN4cute5tupleIJiiiiEEENS1_10collective13CollectiveMmaINS1_37MainloopSm90TmaGmmaWarpSpecializedFP8ILi8ENS5_IJNS4_1CILi1EEESB_SB_EEENS1_32KernelTmaWarpSpecializedPingpongEEENS5_IJNSA_ILi64EEENSA_ILi160EEENSA_ILi128EEEEEENS_12float_e4m3_tENS5_IJlSB_lEEESJ_SK_NS4_8TiledMMAINS4_8MMA_AtomIJNS4_4SM904GMMA30MMA_64x32x32_F32E4M3E4M3_SS_TNILNSO_7ScaleInE1ELSQ_1EEEEEENS4_6LayoutISC_NS5_IJNSA_ILi0EEESU_SU_EEEEENS5_IJNS4_10UnderscoreESX_SX_EEEEENS4_13SM90_TMA_LOADENS4_14ComposedLayoutINS4_7SwizzleILi3ELi4ELi3EEENS4_18smem_ptr_flag_bitsILi8EEENST_INS5_IJNSA_ILi8EEESH_EEENS5_IJSH_SB_EEEEEEEvNS4_8identityES10_S1A_vS1B_EENS_8epilogue10collective6detail29Sm90TmaWarpSpecializedAdapterINS1E_15DefaultEpilogueISJ_SK_SK_NS1D_6thread17LinearCombinationISJ_Li1EffLNS1I_9ScaleType4KindE0ELNS_15FloatRoundStyleE2ESJ_EENS1_15EpilogueDefaultEEEEEvvEEEEvNT_6ParamsE --------------------------
	.section	.nv.constant0._ZN7cutlass13device_kernelINS_4gemm6kernel13GemmUniversalIN4cute5tupleIJiiiiEEENS1_10collective13CollectiveMmaINS1_37MainloopSm90TmaGmmaWarpSpecializedFP8ILi8ENS5_IJNS4_1CILi1EEESB_SB_EEENS1_32KernelTmaWarpSpecializedPingpongEEENS5_IJNSA_ILi64EEENSA_ILi160EEENSA_ILi128EEEEEENS_12float_e4m3_tENS5_IJlSB_lEEESJ_SK_NS4_8TiledMMAINS4_8MMA_AtomIJNS4_4SM904GMMA30MMA_64x32x32_F32E4M3E4M3_SS_TNILNSO_7ScaleInE1ELSQ_1EEEEEENS4_6LayoutISC_NS5_IJNSA_ILi0EEESU_SU_EEEEENS5_IJNS4_10UnderscoreESX_SX_EEEEENS4_13SM90_TMA_LOADENS4_14ComposedLayoutINS4_7SwizzleILi3ELi4ELi3EEENS4_18smem_ptr_flag_bitsILi8EEENST_INS5_IJNSA_ILi8EEESH_EEENS5_IJSH_SB_EEEEEEEvNS4_8identityES10_S1A_vS1B_EENS_8epilogue10collective6detail29Sm90TmaWarpSpecializedAdapterINS1E_15DefaultEpilogueISJ_SK_SK_NS1D_6thread17LinearCombinationISJ_Li1EffLNS1I_9ScaleType4KindE0ELNS_15FloatRoundStyleE2ESJ_EENS1_15EpilogueDefaultEEEEEvvEEEEvNT_6ParamsE,"a",@progbits
	.sectionflags	@""
	.align	4
.nv.constant0._ZN7cutlass13device_kernelINS_4gemm6kernel13GemmUniversalIN4cute5tupleIJiiiiEEENS1_10collective13CollectiveMmaINS1_37MainloopSm90TmaGmmaWarpSpecializedFP8ILi8ENS5_IJNS4_1CILi1EEESB_SB_EEENS1_32KernelTmaWarpSpecializedPingpongEEENS5_IJNSA_ILi64EEENSA_ILi160EEENSA_ILi128EEEEEENS_12float_e4m3_tENS5_IJlSB_lEEESJ_SK_NS4_8TiledMMAINS4_8MMA_AtomIJNS4_4SM904GMMA30MMA_64x32x32_F32E4M3E4M3_SS_TNILNSO_7ScaleInE1ELSQ_1EEEEEENS4_6LayoutISC_NS5_IJNSA_ILi0EEESU_SU_EEEEENS5_IJNS4_10UnderscoreESX_SX_EEEEENS4_13SM90_TMA_LOADENS4_14ComposedLayoutINS4_7SwizzleILi3ELi4ELi3EEENS4_18smem_ptr_flag_bitsILi8EEENST_INS5_IJNSA_ILi8EEESH_EEENS5_IJSH_SB_EEEEEEEvNS4_8identityES10_S1A_vS1B_EENS_8epilogue10collective6detail29Sm90TmaWarpSpecializedAdapterINS1E_15DefaultEpilogueISJ_SK_SK_NS1D_6thread17LinearCombinationISJ_Li1EffLNS1I_9ScaleType4KindE0ELNS_15FloatRoundStyleE2ESJ_EENS1_15EpilogueDefaultEEEEEvvEEEEvNT_6ParamsE:
	.zero		1664


//--------------------- SYMBOLS --------------------------

	.type		.nv.reservedSmem.offset0,@object
	.size		.nv.reservedSmem.offset0,0x4
